	.target	sm_90a

	.elftype	@"ET_EXEC"


//--------------------- .note.nv.tkinfo           --------------------------
	.section	.note.nv.tkinfo,"",@"SHT_NOTE"
	.sectionflags	@"SHF_NOTE_NV_TKINFO"
	.tkinfo
        /*0018*/ 	.word	0x00000002
        /*0030*/ 	.string	""
        /*0030*/ 	.string	"ptxas"
        /*0030*/ 	.string	"Cuda compilation tools, release 13.0, V13.0.88"
        /*0030*/ 	.string	"Build cuda_13.0.r13.0/compiler.36424714_0"
        /*0030*/ 	.string	"-arch sm_90a -m 64 "



//--------------------- .note.nv.cuinfo           --------------------------
	.section	.note.nv.cuinfo,"",@"SHT_NOTE"
	.sectionflags	@"SHF_NOTE_NV_CUINFO"
        /*0018*/ 	.short	0x0002
        /*001a*/ 	.short	0x005a
        /*001c*/ 	.short	0x0082
	.zero		2


//--------------------- .nv.info                  --------------------------
	.section	.nv.info,"",@"SHT_CUDA_INFO"
	.align	4


	//----- nvinfo : EIATTR_REGCOUNT
	.align		4
        /*0000*/ 	.byte	0x04, 0x2f
        /*0002*/ 	.short	(.L_12 - .L_11)
	.align		4
.L_11:
        /*0004*/ 	.word	index@(_ZN7cutlass13device_kernelINS_4gemm6kernel13GemmUniversalIN4cute5tupleIJiiiiEEENS1_10collective13CollectiveMmaINS1_37MainloopSm90TmaGmmaWarpSpecializedFP8ILi26ENS5_IJNS4_1CILi1EEESB_SB_EEENS1_35KernelTmaWarpSpecializedCooperativeEEENS5_IJNSA_ILi256EEENSA_ILi16EEENSA_ILi32EEEEEENS_12float_e4m3_tENS5_IJlSB_lEEESJ_SK_NS4_8TiledMMAINS4_8MMA_AtomIJNS4_4SM904GMMA30MMA_64x16x32_F32E4M3E4M3_SS_TNILNSO_7ScaleInE1ELSQ_1EEEEEENS4_6LayoutINS5_IJNSA_ILi2EEESB_SB_EEENS5_IJSB_NSA_ILi0EEESW_EEEEENS5_IJNS4_10UnderscoreESZ_SZ_EEEEENS4_13SM90_TMA_LOADENS4_14ComposedLayoutINS4_7SwizzleILi1ELi4ELi3EEENS4_18smem_ptr_flag_bitsILi8EEENST_INS5_IJNSA_ILi8EEESH_EEENS5_IJSH_SB_EEEEEEEvNS4_8identityES12_S1C_vS1D_EENS_8epilogue10collective6detail29Sm90TmaWarpSpecializedAdapterINS1G_15DefaultEpilogueISJ_SK_SK_NS1F_6thread17LinearCombinationISJ_Li1EffLNS1K_9ScaleType4KindE0ELNS_15FloatRoundStyleE2ESJ_EENS1_15EpilogueDefaultEEEEEvvEEEEvNT_6ParamsE)
        /*0008*/ 	.word	0x000000a8


	//----- nvinfo : EIATTR_FRAME_SIZE
	.align		4
.L_12:
        /*000c*/ 	.byte	0x04, 0x11
        /*000e*/ 	.short	(.L_14 - .L_13)
	.align		4
.L_13:
        /*0010*/ 	.word	index@(_ZN7cutlass13device_kernelINS_4gemm6kernel13GemmUniversalIN4cute5tupleIJiiiiEEENS1_10collective13CollectiveMmaINS1_37MainloopSm90TmaGmmaWarpSpecializedFP8ILi26ENS5_IJNS4_1CILi1EEESB_SB_EEENS1_35KernelTmaWarpSpecializedCooperativeEEENS5_IJNSA_ILi256EEENSA_ILi16EEENSA_ILi32EEEEEENS_12float_e4m3_tENS5_IJlSB_lEEESJ_SK_NS4_8TiledMMAINS4_8MMA_AtomIJNS4_4SM904GMMA30MMA_64x16x32_F32E4M3E4M3_SS_TNILNSO_7ScaleInE1ELSQ_1EEEEEENS4_6LayoutINS5_IJNSA_ILi2EEESB_SB_EEENS5_IJSB_NSA_ILi0EEESW_EEEEENS5_IJNS4_10UnderscoreESZ_SZ_EEEEENS4_13SM90_TMA_LOADENS4_14ComposedLayoutINS4_7SwizzleILi1ELi4ELi3EEENS4_18smem_ptr_flag_bitsILi8EEENST_INS5_IJNSA_ILi8EEESH_EEENS5_IJSH_SB_EEEEEEEvNS4_8identityES12_S1C_vS1D_EENS_8epilogue10collective6detail29Sm90TmaWarpSpecializedAdapterINS1G_15DefaultEpilogueISJ_SK_SK_NS1F_6thread17LinearCombinationISJ_Li1EffLNS1K_9ScaleType4KindE0ELNS_15FloatRoundStyleE2ESJ_EENS1_15EpilogueDefaultEEEEEvvEEEEvNT_6ParamsE)
        /*0014*/ 	.word	0x00000000


	//----- nvinfo : EIATTR_MIN_STACK_SIZE
	.align		4
.L_14:
        /*0018*/ 	.byte	0x04, 0x12
        /*001a*/ 	.short	(.L_16 - .L_15)
	.align		4
.L_15:
        /*001c*/ 	.word	index@(_ZN7cutlass13device_kernelINS_4gemm6kernel13GemmUniversalIN4cute5tupleIJiiiiEEENS1_10collective13CollectiveMmaINS1_37MainloopSm90TmaGmmaWarpSpecializedFP8ILi26ENS5_IJNS4_1CILi1EEESB_SB_EEENS1_35KernelTmaWarpSpecializedCooperativeEEENS5_IJNSA_ILi256EEENSA_ILi16EEENSA_ILi32EEEEEENS_12float_e4m3_tENS5_IJlSB_lEEESJ_SK_NS4_8TiledMMAINS4_8MMA_AtomIJNS4_4SM904GMMA30MMA_64x16x32_F32E4M3E4M3_SS_TNILNSO_7ScaleInE1ELSQ_1EEEEEENS4_6LayoutINS5_IJNSA_ILi2EEESB_SB_EEENS5_IJSB_NSA_ILi0EEESW_EEEEENS5_IJNS4_10UnderscoreESZ_SZ_EEEEENS4_13SM90_TMA_LOADENS4_14ComposedLayoutINS4_7SwizzleILi1ELi4ELi3EEENS4_18smem_ptr_flag_bitsILi8EEENST_INS5_IJNSA_ILi8EEESH_EEENS5_IJSH_SB_EEEEEEEvNS4_8identityES12_S1C_vS1D_EENS_8epilogue10collective6detail29Sm90TmaWarpSpecializedAdapterINS1G_15DefaultEpilogueISJ_SK_SK_NS1F_6thread17LinearCombinationISJ_Li1EffLNS1K_9ScaleType4KindE0ELNS_15FloatRoundStyleE2ESJ_EENS1_15EpilogueDefaultEEEEEvvEEEEvNT_6ParamsE)
        /*0020*/ 	.word	0x00000000
.L_16:


//--------------------- .nv.compat                --------------------------
	.section	.nv.compat,"",@"SHT_CUDA_COMPAT_INFO"
	.align	4
        /*0000*/ 	.byte	0x02, 0x09, 0x01, 0x00, 0x02, 0x02, 0x04, 0x00, 0x02, 0x05, 0x05, 0x00, 0x03, 0x07, 0x01, 0x01
        /*0010*/ 	.byte	0x02, 0x03, 0x01, 0x00, 0x02, 0x06, 0x01, 0x00, 0x04, 0x0b, 0x08, 0x00, 0x00, 0x00, 0x00, 0x00
        /*0020*/ 	.byte	0x00, 0x00, 0x00, 0x00


//--------------------- .nv.info._ZN7cutlass13device_kernelINS_4gemm6kernel13GemmUniversalIN4cute5tupleIJiiiiEEENS1_10collective13CollectiveMmaINS1_37MainloopSm90TmaGmmaWarpSpecializedFP8ILi26ENS5_IJNS4_1CILi1EEESB_SB_EEENS1_35KernelTmaWarpSpecializedCooperativeEEENS5_IJNSA_ILi256EEENSA_ILi16EEENSA_ILi32EEEEEENS_12float_e4m3_tENS5_IJlSB_lEEESJ_SK_NS4_8TiledMMAINS4_8MMA_AtomIJNS4_4SM904GMMA30MMA_64x16x32_F32E4M3E4M3_SS_TNILNSO_7ScaleInE1ELSQ_1EEEEEENS4_6LayoutINS5_IJNSA_ILi2EEESB_SB_EEENS5_IJSB_NSA_ILi0EEESW_EEEEENS5_IJNS4_10UnderscoreESZ_SZ_EEEEENS4_13SM90_TMA_LOADENS4_14ComposedLayoutINS4_7SwizzleILi1ELi4ELi3EEENS4_18smem_ptr_flag_bitsILi8EEENST_INS5_IJNSA_ILi8EEESH_EEENS5_IJSH_SB_EEEEEEEvNS4_8identityES12_S1C_vS1D_EENS_8epilogue10collective6detail29Sm90TmaWarpSpecializedAdapterINS1G_15DefaultEpilogueISJ_SK_SK_NS1F_6thread17LinearCombinationISJ_Li1EffLNS1K_9ScaleType4KindE0ELNS_15FloatRoundStyleE2ESJ_EENS1_15EpilogueDefaultEEEEEvvEEEEvNT_6ParamsE --------------------------
	.section	.nv.info._ZN7cutlass13device_kernelINS_4gemm6kernel13GemmUniversalIN4cute5tupleIJiiiiEEENS1_10collective13CollectiveMmaINS1_37MainloopSm90TmaGmmaWarpSpecializedFP8ILi26ENS5_IJNS4_1CILi1EEESB_SB_EEENS1_35KernelTmaWarpSpecializedCooperativeEEENS5_IJNSA_ILi256EEENSA_ILi16EEENSA_ILi32EEEEEENS_12float_e4m3_tENS5_IJlSB_lEEESJ_SK_NS4_8TiledMMAINS4_8MMA_AtomIJNS4_4SM904GMMA30MMA_64x16x32_F32E4M3E4M3_SS_TNILNSO_7ScaleInE1ELSQ_1EEEEEENS4_6LayoutINS5_IJNSA_ILi2EEESB_SB_EEENS5_IJSB_NSA_ILi0EEESW_EEEEENS5_IJNS4_10UnderscoreESZ_SZ_EEEEENS4_13SM90_TMA_LOADENS4_14ComposedLayoutINS4_7SwizzleILi1ELi4ELi3EEENS4_18smem_ptr_flag_bitsILi8EEENST_INS5_IJNSA_ILi8EEESH_EEENS5_IJSH_SB_EEEEEEEvNS4_8identityES12_S1C_vS1D_EENS_8epilogue10collective6detail29Sm90TmaWarpSpecializedAdapterINS1G_15DefaultEpilogueISJ_SK_SK_NS1F_6thread17LinearCombinationISJ_Li1EffLNS1K_9ScaleType4KindE0ELNS_15FloatRoundStyleE2ESJ_EENS1_15EpilogueDefaultEEEEEvvEEEEvNT_6ParamsE,"",@"SHT_CUDA_INFO"
	.sectionflags	@""
	.align	4


	//----- nvinfo : EIATTR_CUDA_API_VERSION
	.align		4
        /*0000*/ 	.byte	0x04, 0x37
        /*0002*/ 	.short	(.L_18 - .L_17)
.L_17:
        /*0004*/ 	.word	0x00000082


	//----- nvinfo : EIATTR_KPARAM_INFO
	.align		4
.L_18:
        /*0008*/ 	.byte	0x04, 0x17
        /*000a*/ 	.short	(.L_20 - .L_19)
.L_19:
        /*000c*/ 	.word	0x00000000
        /*0010*/ 	.short	0x0000
        /*0012*/ 	.short	0x0070
        /*0014*/ 	.byte	0x00, 0xf0, 0x01, 0x10


	//----- nvinfo : EIATTR_SPARSE_MMA_MASK
	.align		4
.L_20:
        /*0018*/ 	.byte	0x03, 0x50
        /*001a*/ 	.short	0x0000


	//----- nvinfo : EIATTR_MAXREG_COUNT
	.align		4
        /*001c*/ 	.byte	0x03, 0x1b
        /*001e*/ 	.short	0x00a8


	//----- nvinfo : EIATTR_NUM_BARRIERS
	.align		4
        /*0020*/ 	.byte	0x02, 0x4c
        /*0022*/ 	.byte	0x01
	.zero		1


	//----- nvinfo : EIATTR_MERCURY_ISA_VERSION
	.align		4
        /*0024*/ 	.byte	0x03, 0x5f
        /*0026*/ 	.short	0x0101


	//----- nvinfo : EIATTR_INT_WARP_WIDE_INSTR_OFFSETS
	.align		4
        /*0028*/ 	.byte	0x04, 0x31
        /*002a*/ 	.short	(.L_22 - .L_21)


	//   ....[0]....
.L_21:
        /*002c*/ 	.word	0x000006b0


	//   ....[1]....
        /*0030*/ 	.word	0x000006c0


	//   ....[2]....
        /*0034*/ 	.word	0x000007c0


	//----- nvinfo : EIATTR_COOP_GROUP_MASK_REGIDS
	.align		4
.L_22:
        /*0038*/ 	.byte	0x04, 0x29
        /*003a*/ 	.short	(.L_24 - .L_23)


	//   ....[0]....
.L_23:
        /*003c*/ 	.word	0xffffffff


	//   ....[1]....
        /*0040*/ 	.word	0xffffffff


	//   ....[2]....
        /*0044*/ 	.word	0xffffffff


	//   ....[3]....
        /*0048*/ 	.word	0xffffffff


	//   ....[4]....
        /*004c*/ 	.word	0xffffffff


	//----- nvinfo : EIATTR_COOP_GROUP_INSTR_OFFSETS
	.align		4
.L_24:
        /*0050*/ 	.byte	0x04, 0x28
        /*0052*/ 	.short	(.L_26 - .L_25)


	//   ....[0]....
.L_25:
        /*0054*/ 	.word	0x00000060


	//   ....[1]....
        /*0058*/ 	.word	0x00000070


	//   ....[2]....
        /*005c*/ 	.word	0x00000130


	//   ....[3]....
        /*0060*/ 	.word	0x000005b0


	//   ....[4]....
        /*0064*/ 	.word	0x000012e0


	//----- nvinfo : EIATTR_REG_RECONFIG
	.align		4
.L_26:
        /*0068*/ 	.byte	0x01, 0x54
	.zero		2


	//----- nvinfo : EIATTR_MBARRIER_INSTR_OFFSETS
	.align		4
        /*006c*/ 	.byte	0x04, 0x39
        /*006e*/ 	.short	(.L_28 - .L_27)


	//   ....[0]....
.L_27:
        /*0070*/ 	.word	0x00000250
        /*0074*/ 	.word	0x000000ff
        /*0078*/ 	.word	0x00000000
        /*007c*/ 	.short	0x0100
        /*007e*/ 	.byte	0x08
	.zero		1


	//   ....[1]....
        /*0080*/ 	.word	0x00000260
        /*0084*/ 	.word	0x000000ff
        /*0088*/ 	.word	0x000000d0
        /*008c*/ 	.short	0x0100
        /*008e*/ 	.byte	0x08
	.zero		1


	//   ....[2]....
        /*0090*/ 	.word	0x00000270
        /*0094*/ 	.word	0x000000ff
        /*0098*/ 	.word	0x00000008
        /*009c*/ 	.short	0x0100
        /*009e*/ 	.byte	0x08
	.zero		1


	//   ....[3]....
        /*00a0*/ 	.word	0x00000280
        /*00a4*/ 	.word	0x000000ff
        /*00a8*/ 	.word	0x000000d8
        /*00ac*/ 	.short	0x0100
        /*00ae*/ 	.byte	0x08
	.zero		1


	//   ....[4]....
        /*00b0*/ 	.word	0x00000290
        /*00b4*/ 	.word	0x000000ff
        /*00b8*/ 	.word	0x00000010
        /*00bc*/ 	.short	0x0100
        /*00be*/ 	.byte	0x08
	.zero		1


	//   ....[5]....
        /*00c0*/ 	.word	0x000002a0
        /*00c4*/ 	.word	0x000000ff
        /*00c8*/ 	.word	0x000000e0
        /*00cc*/ 	.short	0x0100
        /*00ce*/ 	.byte	0x08
	.zero		1


	//   ....[6]....
        /*00d0*/ 	.word	0x000002b0
        /*00d4*/ 	.word	0x000000ff
        /*00d8*/ 	.word	0x00000018
        /*00dc*/ 	.short	0x0100
        /*00de*/ 	.byte	0x08
	.zero		1


	//   ....[7]....
        /*00e0*/ 	.word	0x000002c0
        /*00e4*/ 	.word	0x000000ff
        /*00e8*/ 	.word	0x000000e8
        /*00ec*/ 	.short	0x0100
        /*00ee*/ 	.byte	0x08
	.zero		1


	//   ....[8]....
        /*00f0*/ 	.word	0x000002d0
        /*00f4*/ 	.word	0x000000ff
        /*00f8*/ 	.word	0x00000020
        /*00fc*/ 	.short	0x0100
        /*00fe*/ 	.byte	0x08
	.zero		1


	//   ....[9]....
        /*0100*/ 	.word	0x000002e0
        /*0104*/ 	.word	0x000000ff
        /*0108*/ 	.word	0x000000f0
        /*010c*/ 	.short	0x0100
        /*010e*/ 	.byte	0x08
	.zero		1


	//   ....[10]....
        /*0110*/ 	.word	0x000002f0
        /*0114*/ 	.word	0x000000ff
        /*0118*/ 	.word	0x00000028
        /*011c*/ 	.short	0x0100
        /*011e*/ 	.byte	0x08
	.zero		1


	//   ....[11]....
        /*0120*/ 	.word	0x00000300
        /*0124*/ 	.word	0x000000ff
        /*0128*/ 	.word	0x000000f8
        /*012c*/ 	.short	0x0100
        /*012e*/ 	.byte	0x08
	.zero		1


	//   ....[12]....
        /*0130*/ 	.word	0x00000310
        /*0134*/ 	.word	0x000000ff
        /*0138*/ 	.word	0x00000030
        /*013c*/ 	.short	0x0100
        /*013e*/ 	.byte	0x08
	.zero		1


	//   ....[13]....
        /*0140*/ 	.word	0x00000320
        /*0144*/ 	.word	0x000000ff
        /*0148*/ 	.word	0x00000100
        /*014c*/ 	.short	0x0100
        /*014e*/ 	.byte	0x08
	.zero		1


	//   ....[14]....
        /*0150*/ 	.word	0x00000330
        /*0154*/ 	.word	0x000000ff
        /*0158*/ 	.word	0x00000038
        /*015c*/ 	.short	0x0100
        /*015e*/ 	.byte	0x08
	.zero		1


	//   ....[15]....
        /*0160*/ 	.word	0x00000340
        /*0164*/ 	.word	0x000000ff
        /*0168*/ 	.word	0x00000108
        /*016c*/ 	.short	0x0100
        /*016e*/ 	.byte	0x08
	.zero		1


	//   ....[16]....
        /*0170*/ 	.word	0x00000350
        /*0174*/ 	.word	0x000000ff
        /*0178*/ 	.word	0x00000040
        /*017c*/ 	.short	0x0100
        /*017e*/ 	.byte	0x08
	.zero		1


	//   ....[17]....
        /*0180*/ 	.word	0x00000360
        /*0184*/ 	.word	0x000000ff
        /*0188*/ 	.word	0x00000110
        /*018c*/ 	.short	0x0100
        /*018e*/ 	.byte	0x08
	.zero		1


	//   ....[18]....
        /*0190*/ 	.word	0x00000370
        /*0194*/ 	.word	0x000000ff
        /*0198*/ 	.word	0x00000048
        /*019c*/ 	.short	0x0100
        /*019e*/ 	.byte	0x08
	.zero		1


	//   ....[19]....
        /*01a0*/ 	.word	0x00000380
        /*01a4*/ 	.word	0x000000ff
        /*01a8*/ 	.word	0x00000118
        /*01ac*/ 	.short	0x0100
        /*01ae*/ 	.byte	0x08
	.zero		1


	//   ....[20]....
        /*01b0*/ 	.word	0x00000390
        /*01b4*/ 	.word	0x000000ff
        /*01b8*/ 	.word	0x00000050
        /*01bc*/ 	.short	0x0100
        /*01be*/ 	.byte	0x08
	.zero		1


	//   ....[21]....
        /*01c0*/ 	.word	0x000003a0
        /*01c4*/ 	.word	0x000000ff
        /*01c8*/ 	.word	0x00000120
        /*01cc*/ 	.short	0x0100
        /*01ce*/ 	.byte	0x08
	.zero		1


	//   ....[22]....
        /*01d0*/ 	.word	0x000003b0
        /*01d4*/ 	.word	0x000000ff
        /*01d8*/ 	.word	0x00000058
        /*01dc*/ 	.short	0x0100
        /*01de*/ 	.byte	0x08
	.zero		1


	//   ....[23]....
        /*01e0*/ 	.word	0x000003c0
        /*01e4*/ 	.word	0x000000ff
        /*01e8*/ 	.word	0x00000128
        /*01ec*/ 	.short	0x0100
        /*01ee*/ 	.byte	0x08
	.zero		1


	//   ....[24]....
        /*01f0*/ 	.word	0x000003d0
        /*01f4*/ 	.word	0x000000ff
        /*01f8*/ 	.word	0x00000060
        /*01fc*/ 	.short	0x0100
        /*01fe*/ 	.byte	0x08
	.zero		1


	//   ....[25]....
        /*0200*/ 	.word	0x000003e0
        /*0204*/ 	.word	0x000000ff
        /*0208*/ 	.word	0x00000130
        /*020c*/ 	.short	0x0100
        /*020e*/ 	.byte	0x08
	.zero		1


	//   ....[26]....
        /*0210*/ 	.word	0x000003f0
        /*0214*/ 	.word	0x000000ff
        /*0218*/ 	.word	0x00000068
        /*021c*/ 	.short	0x0100
        /*021e*/ 	.byte	0x08
	.zero		1


	//   ....[27]....
        /*0220*/ 	.word	0x00000400
        /*0224*/ 	.word	0x000000ff
        /*0228*/ 	.word	0x00000138
        /*022c*/ 	.short	0x0100
        /*022e*/ 	.byte	0x08
	.zero		1


	//   ....[28]....
        /*0230*/ 	.word	0x00000410
        /*0234*/ 	.word	0x000000ff
        /*0238*/ 	.word	0x00000070
        /*023c*/ 	.short	0x0100
        /*023e*/ 	.byte	0x08
	.zero		1


	//   ....[29]....
        /*0240*/ 	.word	0x00000420
        /*0244*/ 	.word	0x000000ff
        /*0248*/ 	.word	0x00000140
        /*024c*/ 	.short	0x0100
        /*024e*/ 	.byte	0x08
	.zero		1


	//   ....[30]....
        /*0250*/ 	.word	0x00000430
        /*0254*/ 	.word	0x000000ff
        /*0258*/ 	.word	0x00000078
        /*025c*/ 	.short	0x0100
        /*025e*/ 	.byte	0x08
	.zero		1


	//   ....[31]....
        /*0260*/ 	.word	0x00000440
        /*0264*/ 	.word	0x000000ff
        /*0268*/ 	.word	0x00000148
        /*026c*/ 	.short	0x0100
        /*026e*/ 	.byte	0x08
	.zero		1


	//   ....[32]....
        /*0270*/ 	.word	0x00000450
        /*0274*/ 	.word	0x000000ff
        /*0278*/ 	.word	0x00000080
        /*027c*/ 	.short	0x0100
        /*027e*/ 	.byte	0x08
	.zero		1


	//   ....[33]....
        /*0280*/ 	.word	0x00000460
        /*0284*/ 	.word	0x000000ff
        /*0288*/ 	.word	0x00000150
        /*028c*/ 	.short	0x0100
        /*028e*/ 	.byte	0x08
	.zero		1


	//   ....[34]....
        /*0290*/ 	.word	0x00000470
        /*0294*/ 	.word	0x000000ff
        /*0298*/ 	.word	0x00000088
        /*029c*/ 	.short	0x0100
        /*029e*/ 	.byte	0x08
	.zero		1


	//   ....[35]....
        /*02a0*/ 	.word	0x00000480
        /*02a4*/ 	.word	0x000000ff
        /*02a8*/ 	.word	0x00000158
        /*02ac*/ 	.short	0x0100
        /*02ae*/ 	.byte	0x08
	.zero		1


	//   ....[36]....
        /*02b0*/ 	.word	0x00000490
        /*02b4*/ 	.word	0x000000ff
        /*02b8*/ 	.word	0x00000090
        /*02bc*/ 	.short	0x0100
        /*02be*/ 	.byte	0x08
	.zero		1


	//   ....[37]....
        /*02c0*/ 	.word	0x000004a0
        /*02c4*/ 	.word	0x000000ff
        /*02c8*/ 	.word	0x00000160
        /*02cc*/ 	.short	0x0100
        /*02ce*/ 	.byte	0x08
	.zero		1


	//   ....[38]....
        /*02d0*/ 	.word	0x000004b0
        /*02d4*/ 	.word	0x000000ff
        /*02d8*/ 	.word	0x00000098
        /*02dc*/ 	.short	0x0100
        /*02de*/ 	.byte	0x08
	.zero		1


	//   ....[39]....
        /*02e0*/ 	.word	0x000004c0
        /*02e4*/ 	.word	0x000000ff
        /*02e8*/ 	.word	0x00000168
        /*02ec*/ 	.short	0x0100
        /*02ee*/ 	.byte	0x08
	.zero		1


	//   ....[40]....
        /*02f0*/ 	.word	0x000004d0
        /*02f4*/ 	.word	0x000000ff
        /*02f8*/ 	.word	0x000000a0
        /*02fc*/ 	.short	0x0100
        /*02fe*/ 	.byte	0x08
	.zero		1


	//   ....[41]....
        /*0300*/ 	.word	0x000004e0
        /*0304*/ 	.word	0x000000ff
        /*0308*/ 	.word	0x00000170
        /*030c*/ 	.short	0x0100
        /*030e*/ 	.byte	0x08
	.zero		1


	//   ....[42]....
        /*0310*/ 	.word	0x000004f0
        /*0314*/ 	.word	0x000000ff
        /*0318*/ 	.word	0x000000a8
        /*031c*/ 	.short	0x0100
        /*031e*/ 	.byte	0x08
	.zero		1


	//   ....[43]....
        /*0320*/ 	.word	0x00000500
        /*0324*/ 	.word	0x000000ff
        /*0328*/ 	.word	0x00000178
        /*032c*/ 	.short	0x0100
        /*032e*/ 	.byte	0x08
	.zero		1


	//   ....[44]....
        /*0330*/ 	.word	0x00000510
        /*0334*/ 	.word	0x000000ff
        /*0338*/ 	.word	0x000000b0
        /*033c*/ 	.short	0x0100
        /*033e*/ 	.byte	0x08
	.zero		1


	//   ....[45]....
        /*0340*/ 	.word	0x00000520
        /*0344*/ 	.word	0x000000ff
        /*0348*/ 	.word	0x00000180
        /*034c*/ 	.short	0x0100
        /*034e*/ 	.byte	0x08
	.zero		1


	//   ....[46]....
        /*0350*/ 	.word	0x00000530
        /*0354*/ 	.word	0x000000ff
        /*0358*/ 	.word	0x000000b8
        /*035c*/ 	.short	0x0100
        /*035e*/ 	.byte	0x08
	.zero		1


	//   ....[47]....
        /*0360*/ 	.word	0x00000540
        /*0364*/ 	.word	0x000000ff
        /*0368*/ 	.word	0x00000188
        /*036c*/ 	.short	0x0100
        /*036e*/ 	.byte	0x08
	.zero		1


	//   ....[48]....
        /*0370*/ 	.word	0x00000550
        /*0374*/ 	.word	0x000000ff
        /*0378*/ 	.word	0x000000c0
        /*037c*/ 	.short	0x0100
        /*037e*/ 	.byte	0x08
	.zero		1


	//   ....[49]....
        /*0380*/ 	.word	0x00000560
        /*0384*/ 	.word	0x000000ff
        /*0388*/ 	.word	0x00000190
        /*038c*/ 	.short	0x0100
        /*038e*/ 	.byte	0x08
	.zero		1


	//   ....[50]....
        /*0390*/ 	.word	0x00000570
        /*0394*/ 	.word	0x000000ff
        /*0398*/ 	.word	0x000000c8
        /*039c*/ 	.short	0x0100
        /*039e*/ 	.byte	0x08
	.zero		1


	//   ....[51]....
        /*03a0*/ 	.word	0x00000580
        /*03a4*/ 	.word	0x000000ff
        /*03a8*/ 	.word	0x00000198
        /*03ac*/ 	.short	0x0100
        /*03ae*/ 	.byte	0x08
	.zero		1


	//   ....[52]....
        /*03b0*/ 	.word	0x00000830
        /*03b4*/ 	.word	0x000000ff
        /*03b8*/ 	.word	0x000001b0
        /*03bc*/ 	.short	0x0100
        /*03be*/ 	.byte	0x06
	.zero		1


	//   ....[53]....
        /*03c0*/ 	.word	0x000008a0
        /*03c4*/ 	.word	0x000000ff
        /*03c8*/ 	.word	0x000001b8
        /*03cc*/ 	.short	0x0100
        /*03ce*/ 	.byte	0x06
	.zero		1


	//   ....[54]....
        /*03d0*/ 	.word	0x00001520
        /*03d4*/ 	.word	0x000000ff
        /*03d8*/ 	.word	0x00000000
        /*03dc*/ 	.short	0x010a
        /*03de*/ 	.byte	0x06
	.zero		1


	//   ....[55]....
        /*03e0*/ 	.word	0x00001560
        /*03e4*/ 	.word	0x000000ff
        /*03e8*/ 	.word	0x00000000
        /*03ec*/ 	.short	0x010a
        /*03ee*/ 	.byte	0x06
	.zero		1


	//   ....[56]....
        /*03f0*/ 	.word	0x00001a10
        /*03f4*/ 	.word	0x000000ff
        /*03f8*/ 	.word	0x00000000
        /*03fc*/ 	.short	0x010a
        /*03fe*/ 	.byte	0x0c
	.zero		1


	//   ....[57]....
        /*0400*/ 	.word	0x00001a50
        /*0404*/ 	.word	0x000000ff
        /*0408*/ 	.word	0x00000000
        /*040c*/ 	.short	0x010a
        /*040e*/ 	.byte	0x0c
	.zero		1


	//   ....[58]....
        /*0410*/ 	.word	0x00001d70
        /*0414*/ 	.word	0x000000ff
        /*0418*/ 	.word	0x00000000
        /*041c*/ 	.short	0x0101
        /*041e*/ 	.byte	0x08
	.zero		1


	//   ....[59]....
        /*0420*/ 	.word	0x000020c0
        /*0424*/ 	.word	0x000000ff
        /*0428*/ 	.word	0x00000000
        /*042c*/ 	.short	0x0101
        /*042e*/ 	.byte	0x08
	.zero		1


	//   ....[60]....
        /*0430*/ 	.word	0x00004940
        /*0434*/ 	.word	0x0000000e
        /*0438*/ 	.word	0x000000d0
        /*043c*/ 	.short	0x010a
        /*043e*/ 	.byte	0x3f
	.zero		1


	//   ....[61]....
        /*0440*/ 	.word	0x00004cd0
        /*0444*/ 	.word	0x00000005
        /*0448*/ 	.word	0x000001b8
        /*044c*/ 	.short	0x0101
        /*044e*/ 	.byte	0x3f
	.zero		1


	//   ....[62]....
        /*0450*/ 	.word	0x00005400
        /*0454*/ 	.word	0x00000005
        /*0458*/ 	.word	0x00000000
        /*045c*/ 	.short	0x010a
        /*045e*/ 	.byte	0x3f
	.zero		1


	//   ....[63]....
        /*0460*/ 	.word	0x00005480
        /*0464*/ 	.word	0x00000007
        /*0468*/ 	.word	0x00000000
        /*046c*/ 	.short	0x010a
        /*046e*/ 	.byte	0x3f
	.zero		1


	//   ....[64]....
        /*0470*/ 	.word	0x00005510
        /*0474*/ 	.word	0x00000006
        /*0478*/ 	.word	0x00000000
        /*047c*/ 	.short	0x010a
        /*047e*/ 	.byte	0x3f
	.zero		1


	//   ....[65]....
        /*0480*/ 	.word	0x000055a0
        /*0484*/ 	.word	0x00000009
        /*0488*/ 	.word	0x00000000
        /*048c*/ 	.short	0x010a
        /*048e*/ 	.byte	0x3f
	.zero		1


	//   ....[66]....
        /*0490*/ 	.word	0x00005630
        /*0494*/ 	.word	0x00000006
        /*0498*/ 	.word	0x00000000
        /*049c*/ 	.short	0x010a
        /*049e*/ 	.byte	0x3f
	.zero		1


	//   ....[67]....
        /*04a0*/ 	.word	0x000056c0
        /*04a4*/ 	.word	0x00000009
        /*04a8*/ 	.word	0x00000000
        /*04ac*/ 	.short	0x010a
        /*04ae*/ 	.byte	0x3f
	.zero		1


	//   ....[68]....
        /*04b0*/ 	.word	0x00005750
        /*04b4*/ 	.word	0x00000006
        /*04b8*/ 	.word	0x00000000
        /*04bc*/ 	.short	0x010a
        /*04be*/ 	.byte	0x3f
	.zero		1


	//   ....[69]....
        /*04c0*/ 	.word	0x000057e0
        /*04c4*/ 	.word	0x00000009
        /*04c8*/ 	.word	0x00000000
        /*04cc*/ 	.short	0x010a
        /*04ce*/ 	.byte	0x3f
	.zero		1


	//   ....[70]....
        /*04d0*/ 	.word	0x00005870
        /*04d4*/ 	.word	0x00000006
        /*04d8*/ 	.word	0x00000000
        /*04dc*/ 	.short	0x010a
        /*04de*/ 	.byte	0x3f
	.zero		1


	//   ....[71]....
        /*04e0*/ 	.word	0x00005900
        /*04e4*/ 	.word	0x00000009
        /*04e8*/ 	.word	0x00000000
        /*04ec*/ 	.short	0x010a
        /*04ee*/ 	.byte	0x3f
	.zero		1


	//   ....[72]....
        /*04f0*/ 	.word	0x00005990
        /*04f4*/ 	.word	0x00000006
        /*04f8*/ 	.word	0x00000000
        /*04fc*/ 	.short	0x010a
        /*04fe*/ 	.byte	0x3f
	.zero		1


	//   ....[73]....
        /*0500*/ 	.word	0x00005a20
        /*0504*/ 	.word	0x00000009
        /*0508*/ 	.word	0x00000000
        /*050c*/ 	.short	0x010a
        /*050e*/ 	.byte	0x3f
	.zero		1


	//   ....[74]....
        /*0510*/ 	.word	0x00005ab0
        /*0514*/ 	.word	0x00000006
        /*0518*/ 	.word	0x00000000
        /*051c*/ 	.short	0x010a
        /*051e*/ 	.byte	0x3f
	.zero		1


	//   ....[75]....
        /*0520*/ 	.word	0x00005b40
        /*0524*/ 	.word	0x00000009
        /*0528*/ 	.word	0x00000000
        /*052c*/ 	.short	0x010a
        /*052e*/ 	.byte	0x3f
	.zero		1


	//   ....[76]....
        /*0530*/ 	.word	0x00005bd0
        /*0534*/ 	.word	0x00000006
        /*0538*/ 	.word	0x00000000
        /*053c*/ 	.short	0x010a
        /*053e*/ 	.byte	0x3f
	.zero		1


	//   ....[77]....
        /*0540*/ 	.word	0x00005c60
        /*0544*/ 	.word	0x00000009
        /*0548*/ 	.word	0x00000000
        /*054c*/ 	.short	0x010a
        /*054e*/ 	.byte	0x3f
	.zero		1


	//   ....[78]....
        /*0550*/ 	.word	0x00005cf0
        /*0554*/ 	.word	0x00000006
        /*0558*/ 	.word	0x00000000
        /*055c*/ 	.short	0x010a
        /*055e*/ 	.byte	0x3f
	.zero		1


	//   ....[79]....
        /*0560*/ 	.word	0x00005d80
        /*0564*/ 	.word	0x00000009
        /*0568*/ 	.word	0x00000000
        /*056c*/ 	.short	0x010a
        /*056e*/ 	.byte	0x3f
	.zero		1


	//   ....[80]....
        /*0570*/ 	.word	0x00005e10
        /*0574*/ 	.word	0x00000006
        /*0578*/ 	.word	0x00000000
        /*057c*/ 	.short	0x010a
        /*057e*/ 	.byte	0x3f
	.zero		1


	//   ....[81]....
        /*0580*/ 	.word	0x00005ea0
        /*0584*/ 	.word	0x00000009
        /*0588*/ 	.word	0x00000000
        /*058c*/ 	.short	0x010a
        /*058e*/ 	.byte	0x3f
	.zero		1


	//   ....[82]....
        /*0590*/ 	.word	0x00005f30
        /*0594*/ 	.word	0x00000006
        /*0598*/ 	.word	0x00000000
        /*059c*/ 	.short	0x010a
        /*059e*/ 	.byte	0x3f
	.zero		1


	//   ....[83]....
        /*05a0*/ 	.word	0x00005fc0
        /*05a4*/ 	.word	0x00000009
        /*05a8*/ 	.word	0x00000000
        /*05ac*/ 	.short	0x010a
        /*05ae*/ 	.byte	0x3f
	.zero		1


	//   ....[84]....
        /*05b0*/ 	.word	0x00006050
        /*05b4*/ 	.word	0x00000006
        /*05b8*/ 	.word	0x00000000
        /*05bc*/ 	.short	0x010a
        /*05be*/ 	.byte	0x3f
	.zero		1


	//   ....[85]....
        /*05c0*/ 	.word	0x000060e0
        /*05c4*/ 	.word	0x00000009
        /*05c8*/ 	.word	0x00000000
        /*05cc*/ 	.short	0x010a
        /*05ce*/ 	.byte	0x3f
	.zero		1


	//   ....[86]....
        /*05d0*/ 	.word	0x00006170
        /*05d4*/ 	.word	0x00000006
        /*05d8*/ 	.word	0x00000000
        /*05dc*/ 	.short	0x010a
        /*05de*/ 	.byte	0x3f
	.zero		1


	//   ....[87]....
        /*05e0*/ 	.word	0x00006200
        /*05e4*/ 	.word	0x00000003
        /*05e8*/ 	.word	0x00000000
        /*05ec*/ 	.short	0x010a
        /*05ee*/ 	.byte	0x3f
	.zero		1


	//   ....[88]....
        /*05f0*/ 	.word	0x00006270
        /*05f4*/ 	.word	0x00000003
        /*05f8*/ 	.word	0x00000000
        /*05fc*/ 	.short	0x010a
        /*05fe*/ 	.byte	0x3f
	.zero		1


	//   ....[89]....
        /*0600*/ 	.word	0x000062d0
        /*0604*/ 	.word	0x00000004
        /*0608*/ 	.word	0x00000000
        /*060c*/ 	.short	0x010a
        /*060e*/ 	.byte	0x3f
	.zero		1


	//   ....[90]....
        /*0610*/ 	.word	0x000063a0
        /*0614*/ 	.word	0x0000000e
        /*0618*/ 	.word	0x000000d0
        /*061c*/ 	.short	0x010a
        /*061e*/ 	.byte	0x3f
	.zero		1


	//   ....[91]....
        /*0620*/ 	.word	0x00006480
        /*0624*/ 	.word	0x00000005
        /*0628*/ 	.word	0x00000000
        /*062c*/ 	.short	0x010a
        /*062e*/ 	.byte	0x3f
	.zero		1


	//   ....[92]....
        /*0630*/ 	.word	0x000064d0
        /*0634*/ 	.word	0x00000007
        /*0638*/ 	.word	0x00000000
        /*063c*/ 	.short	0x010a
        /*063e*/ 	.byte	0x3f
	.zero		1


	//   ....[93]....
        /*0640*/ 	.word	0x00006520
        /*0644*/ 	.word	0x00000006
        /*0648*/ 	.word	0x00000000
        /*064c*/ 	.short	0x010a
        /*064e*/ 	.byte	0x3f
	.zero		1


	//   ....[94]....
        /*0650*/ 	.word	0x00006570
        /*0654*/ 	.word	0x00000009
        /*0658*/ 	.word	0x00000000
        /*065c*/ 	.short	0x010a
        /*065e*/ 	.byte	0x3f
	.zero		1


	//   ....[95]....
        /*0660*/ 	.word	0x000065c0
        /*0664*/ 	.word	0x00000006
        /*0668*/ 	.word	0x00000000
        /*066c*/ 	.short	0x010a
        /*066e*/ 	.byte	0x3f
	.zero		1


	//   ....[96]....
        /*0670*/ 	.word	0x00006610
        /*0674*/ 	.word	0x00000009
        /*0678*/ 	.word	0x00000000
        /*067c*/ 	.short	0x010a
        /*067e*/ 	.byte	0x3f
	.zero		1


	//   ....[97]....
        /*0680*/ 	.word	0x00006660
        /*0684*/ 	.word	0x00000006
        /*0688*/ 	.word	0x00000000
        /*068c*/ 	.short	0x010a
        /*068e*/ 	.byte	0x3f
	.zero		1


	//   ....[98]....
        /*0690*/ 	.word	0x000066b0
        /*0694*/ 	.word	0x00000009
        /*0698*/ 	.word	0x00000000
        /*069c*/ 	.short	0x010a
        /*069e*/ 	.byte	0x3f
	.zero		1


	//   ....[99]....
        /*06a0*/ 	.word	0x00006700
        /*06a4*/ 	.word	0x00000006
        /*06a8*/ 	.word	0x00000000
        /*06ac*/ 	.short	0x010a
        /*06ae*/ 	.byte	0x3f
	.zero		1


	//   ....[100]....
        /*06b0*/ 	.word	0x00006750
        /*06b4*/ 	.word	0x00000009
        /*06b8*/ 	.word	0x00000000
        /*06bc*/ 	.short	0x010a
        /*06be*/ 	.byte	0x3f
	.zero		1


	//   ....[101]....
        /*06c0*/ 	.word	0x000067a0
        /*06c4*/ 	.word	0x00000006
        /*06c8*/ 	.word	0x00000000
        /*06cc*/ 	.short	0x010a
        /*06ce*/ 	.byte	0x3f
	.zero		1


	//   ....[102]....
        /*06d0*/ 	.word	0x000067f0
        /*06d4*/ 	.word	0x00000009
        /*06d8*/ 	.word	0x00000000
        /*06dc*/ 	.short	0x010a
        /*06de*/ 	.byte	0x3f
	.zero		1


	//   ....[103]....
        /*06e0*/ 	.word	0x00006840
        /*06e4*/ 	.word	0x00000006
        /*06e8*/ 	.word	0x00000000
        /*06ec*/ 	.short	0x010a
        /*06ee*/ 	.byte	0x3f
	.zero		1


	//   ....[104]....
        /*06f0*/ 	.word	0x00006890
        /*06f4*/ 	.word	0x00000009
        /*06f8*/ 	.word	0x00000000
        /*06fc*/ 	.short	0x010a
        /*06fe*/ 	.byte	0x3f
	.zero		1


	//   ....[105]....
        /*0700*/ 	.word	0x000068e0
        /*0704*/ 	.word	0x00000006
        /*0708*/ 	.word	0x00000000
        /*070c*/ 	.short	0x010a
        /*070e*/ 	.byte	0x3f
	.zero		1


	//   ....[106]....
        /*0710*/ 	.word	0x00006930
        /*0714*/ 	.word	0x00000009
        /*0718*/ 	.word	0x00000000
        /*071c*/ 	.short	0x010a
        /*071e*/ 	.byte	0x3f
	.zero		1


	//   ....[107]....
        /*0720*/ 	.word	0x00006980
        /*0724*/ 	.word	0x00000006
        /*0728*/ 	.word	0x00000000
        /*072c*/ 	.short	0x010a
        /*072e*/ 	.byte	0x3f
	.zero		1


	//   ....[108]....
        /*0730*/ 	.word	0x000069d0
        /*0734*/ 	.word	0x00000009
        /*0738*/ 	.word	0x00000000
        /*073c*/ 	.short	0x010a
        /*073e*/ 	.byte	0x3f
	.zero		1


	//   ....[109]....
        /*0740*/ 	.word	0x00006a20
        /*0744*/ 	.word	0x00000006
        /*0748*/ 	.word	0x00000000
        /*074c*/ 	.short	0x010a
        /*074e*/ 	.byte	0x3f
	.zero		1


	//   ....[110]....
        /*0750*/ 	.word	0x00006a70
        /*0754*/ 	.word	0x00000009
        /*0758*/ 	.word	0x00000000
        /*075c*/ 	.short	0x010a
        /*075e*/ 	.byte	0x3f
	.zero		1


	//   ....[111]....
        /*0760*/ 	.word	0x00006ac0
        /*0764*/ 	.word	0x00000006
        /*0768*/ 	.word	0x00000000
        /*076c*/ 	.short	0x010a
        /*076e*/ 	.byte	0x3f
	.zero		1


	//   ....[112]....
        /*0770*/ 	.word	0x00006b10
        /*0774*/ 	.word	0x00000009
        /*0778*/ 	.word	0x00000000
        /*077c*/ 	.short	0x010a
        /*077e*/ 	.byte	0x3f
	.zero		1


	//   ....[113]....
        /*0780*/ 	.word	0x00006b60
        /*0784*/ 	.word	0x00000006
        /*0788*/ 	.word	0x00000000
        /*078c*/ 	.short	0x010a
        /*078e*/ 	.byte	0x3f
	.zero		1


	//   ....[114]....
        /*0790*/ 	.word	0x00006bb0
        /*0794*/ 	.word	0x00000009
        /*0798*/ 	.word	0x00000000
        /*079c*/ 	.short	0x010a
        /*079e*/ 	.byte	0x3f
	.zero		1


	//   ....[115]....
        /*07a0*/ 	.word	0x00006c00
        /*07a4*/ 	.word	0x00000006
        /*07a8*/ 	.word	0x00000000
        /*07ac*/ 	.short	0x010a
        /*07ae*/ 	.byte	0x3f
	.zero		1


	//----- nvinfo : EIATTR_NUM_MBARRIERS
	.align		4
.L_28:
        /*07b0*/ 	.byte	0x03, 0x38
        /*07b2*/ 	.short	0x0036


	//----- nvinfo : EIATTR_EXIT_INSTR_OFFSETS
	.align		4
        /*07b4*/ 	.byte	0x04, 0x1c
        /*07b6*/ 	.short	(.L_30 - .L_29)


	//   ....[0]....
.L_29:
        /*07b8*/ 	.word	0x000008f0


	//   ....[1]....
        /*07bc*/ 	.word	0x000011b0


	//   ....[2]....
        /*07c0*/ 	.word	0x00003fa0


	//   ....[3]....
        /*07c4*/ 	.word	0x000045e0


	//   ....[4]....
        /*07c8*/ 	.word	0x00006250


	//----- nvinfo : EIATTR_MAX_THREADS
	.align		4
.L_30:
        /*07cc*/ 	.byte	0x04, 0x05
        /*07ce*/ 	.short	(.L_32 - .L_31)
.L_31:
        /*07d0*/ 	.word	0x00000180
        /*07d4*/ 	.word	0x00000001
        /*07d8*/ 	.word	0x00000001


	//----- nvinfo : EIATTR_CRS_STACK_SIZE
	.align		4
.L_32:
        /*07dc*/ 	.byte	0x04, 0x1e
        /*07de*/ 	.short	(.L_34 - .L_33)
.L_33:
        /*07e0*/ 	.word	0x00000000


	//----- nvinfo : EIATTR_CBANK_PARAM_SIZE
	.align		4
.L_34:
        /*07e4*/ 	.byte	0x03, 0x19
        /*07e6*/ 	.short	0x0470


	//----- nvinfo : EIATTR_PARAM_CBANK
	.align		4
        /*07e8*/ 	.byte	0x04, 0x0a
        /*07ea*/ 	.short	(.L_36 - .L_35)
	.align		4
.L_35:
        /*07ec*/ 	.word	index@(.nv.constant0._ZN7cutlass13device_kernelINS_4gemm6kernel13GemmUniversalIN4cute5tupleIJiiiiEEENS1_10collective13CollectiveMmaINS1_37MainloopSm90TmaGmmaWarpSpecializedFP8ILi26ENS5_IJNS4_1CILi1EEESB_SB_EEENS1_35KernelTmaWarpSpecializedCooperativeEEENS5_IJNSA_ILi256EEENSA_ILi16EEENSA_ILi32EEEEEENS_12float_e4m3_tENS5_IJlSB_lEEESJ_SK_NS4_8TiledMMAINS4_8MMA_AtomIJNS4_4SM904GMMA30MMA_64x16x32_F32E4M3E4M3_SS_TNILNSO_7ScaleInE1ELSQ_1EEEEEENS4_6LayoutINS5_IJNSA_ILi2EEESB_SB_EEENS5_IJSB_NSA_ILi0EEESW_EEEEENS5_IJNS4_10UnderscoreESZ_SZ_EEEEENS4_13SM90_TMA_LOADENS4_14ComposedLayoutINS4_7SwizzleILi1ELi4ELi3EEENS4_18smem_ptr_flag_bitsILi8EEENST_INS5_IJNSA_ILi8EEESH_EEENS5_IJSH_SB_EEEEEEEvNS4_8identityES12_S1C_vS1D_EENS_8epilogue10collective6detail29Sm90TmaWarpSpecializedAdapterINS1G_15DefaultEpilogueISJ_SK_SK_NS1F_6thread17LinearCombinationISJ_Li1EffLNS1K_9ScaleType4KindE0ELNS_15FloatRoundStyleE2ESJ_EENS1_15EpilogueDefaultEEEEEvvEEEEvNT_6ParamsE)
        /*07f0*/ 	.short	0x0210
        /*07f2*/ 	.short	0x0470


	//----- nvinfo : EIATTR_SW_WAR
	.align		4
.L_36:
        /*07f4*/ 	.byte	0x04, 0x36
        /*07f6*/ 	.short	(.L_38 - .L_37)
.L_37:
        /*07f8*/ 	.word	0x00000008
.L_38:


//--------------------- .nv.callgraph             --------------------------
	.section	.nv.callgraph,"",@"SHT_CUDA_CALLGRAPH"
	.align	4
	.sectionentsize	8
	.align		4
        /*0000*/ 	.word	0x00000000
	.align		4
        /*0004*/ 	.word	0xffffffff
	.align		4
        /*0008*/ 	.word	0x00000000
	.align		4
        /*000c*/ 	.word	0xfffffffe
	.align		4
        /*0010*/ 	.word	0x00000000
	.align		4
        /*0014*/ 	.word	0xfffffffd
	.align		4
        /*0018*/ 	.word	0x00000000
	.align		4
        /*001c*/ 	.word	0xfffffffc


//--------------------- .nv.constant4             --------------------------
	.section	.nv.constant4,"a",@progbits
	.align	8
	.align		8
.nv.constant4:
        /*0000*/ 	.dword	_ZN40_INTERNAL_7faf9cda_4_k_cu_e556c345_136814cuda3std3__45__cpo5beginE
	.align		8
        /*0008*/ 	.dword	_ZN40_INTERNAL_7faf9cda_4_k_cu_e556c345_136814cuda3std3__45__cpo3endE
	.align		8
        /*0010*/ 	.dword	_ZN40_INTERNAL_7faf9cda_4_k_cu_e556c345_136814cuda3std3__45__cpo6cbeginE
	.align		8
        /*0018*/ 	.dword	_ZN40_INTERNAL_7faf9cda_4_k_cu_e556c345_136814cuda3std3__45__cpo4cendE
	.align		8
        /*0020*/ 	.dword	_ZN40_INTERNAL_7faf9cda_4_k_cu_e556c345_136814cuda3std3__442_GLOBAL__N__7faf9cda_4_k_cu_e556c345_136816ignoreE
	.align		8
        /*0028*/ 	.dword	_ZN40_INTERNAL_7faf9cda_4_k_cu_e556c345_136814cuda3std3__419piecewise_constructE
	.align		8
        /*0030*/ 	.dword	_ZN40_INTERNAL_7faf9cda_4_k_cu_e556c345_136814cuda3std3__48in_placeE
	.align		8
        /*0038*/ 	.dword	_ZN40_INTERNAL_7faf9cda_4_k_cu_e556c345_136814cuda3std6ranges3__45__cpo4swapE
	.align		8
        /*0040*/ 	.dword	_ZN40_INTERNAL_7faf9cda_4_k_cu_e556c345_136814cuda3std6ranges3__45__cpo9iter_moveE
	.align		8
        /*0048*/ 	.dword	_ZN40_INTERNAL_7faf9cda_4_k_cu_e556c345_136814cute7productE
	.align		8
        /*0050*/ 	.dword	_ZN40_INTERNAL_7faf9cda_4_k_cu_e556c345_136814cute1_E


//--------------------- .text._ZN7cutlass13device_kernelINS_4gemm6kernel13GemmUniversalIN4cute5tupleIJiiiiEEENS1_10collective13CollectiveMmaINS1_37MainloopSm90TmaGmmaWarpSpecializedFP8ILi26ENS5_IJNS4_1CILi1EEESB_SB_EEENS1_35KernelTmaWarpSpecializedCooperativeEEENS5_IJNSA_ILi256EEENSA_ILi16EEENSA_ILi32EEEEEENS_12float_e4m3_tENS5_IJlSB_lEEESJ_SK_NS4_8TiledMMAINS4_8MMA_AtomIJNS4_4SM904GMMA30MMA_64x16x32_F32E4M3E4M3_SS_TNILNSO_7ScaleInE1ELSQ_1EEEEEENS4_6LayoutINS5_IJNSA_ILi2EEESB_SB_EEENS5_IJSB_NSA_ILi0EEESW_EEEEENS5_IJNS4_10UnderscoreESZ_SZ_EEEEENS4_13SM90_TMA_LOADENS4_14ComposedLayoutINS4_7SwizzleILi1ELi4ELi3EEENS4_18smem_ptr_flag_bitsILi8EEENST_INS5_IJNSA_ILi8EEESH_EEENS5_IJSH_SB_EEEEEEEvNS4_8identityES12_S1C_vS1D_EENS_8epilogue10collective6detail29Sm90TmaWarpSpecializedAdapterINS1G_15DefaultEpilogueISJ_SK_SK_NS1F_6thread17LinearCombinationISJ_Li1EffLNS1K_9ScaleType4KindE0ELNS_15FloatRoundStyleE2ESJ_EENS1_15EpilogueDefaultEEEEEvvEEEEvNT_6ParamsE --------------------------
	.section	.text._ZN7cutlass13device_kernelINS_4gemm6kernel13GemmUniversalIN4cute5tupleIJiiiiEEENS1_10collective13CollectiveMmaINS1_37MainloopSm90TmaGmmaWarpSpecializedFP8ILi26ENS5_IJNS4_1CILi1EEESB_SB_EEENS1_35KernelTmaWarpSpecializedCooperativeEEENS5_IJNSA_ILi256EEENSA_ILi16EEENSA_ILi32EEEEEENS_12float_e4m3_tENS5_IJlSB_lEEESJ_SK_NS4_8TiledMMAINS4_8MMA_AtomIJNS4_4SM904GMMA30MMA_64x16x32_F32E4M3E4M3_SS_TNILNSO_7ScaleInE1ELSQ_1EEEEEENS4_6LayoutINS5_IJNSA_ILi2EEESB_SB_EEENS5_IJSB_NSA_ILi0EEESW_EEEEENS5_IJNS4_10UnderscoreESZ_SZ_EEEEENS4_13SM90_TMA_LOADENS4_14ComposedLayoutINS4_7SwizzleILi1ELi4ELi3EEENS4_18smem_ptr_flag_bitsILi8EEENST_INS5_IJNSA_ILi8EEESH_EEENS5_IJSH_SB_EEEEEEEvNS4_8identityES12_S1C_vS1D_EENS_8epilogue10collective6detail29Sm90TmaWarpSpecializedAdapterINS1G_15DefaultEpilogueISJ_SK_SK_NS1F_6thread17LinearCombinationISJ_Li1EffLNS1K_9ScaleType4KindE0ELNS_15FloatRoundStyleE2ESJ_EENS1_15EpilogueDefaultEEEEEvvEEEEvNT_6ParamsE,"ax",@progbits
	.align	128
.text._ZN7cutlass13device_kernelINS_4gemm6kernel13GemmUniversalIN4cute5tupleIJiiiiEEENS1_10collective13CollectiveMmaINS1_37MainloopSm90TmaGmmaWarpSpecializedFP8ILi26ENS5_IJNS4_1CILi1EEESB_SB_EEENS1_35KernelTmaWarpSpecializedCooperativeEEENS5_IJNSA_ILi256EEENSA_ILi16EEENSA_ILi32EEEEEENS_12float_e4m3_tENS5_IJlSB_lEEESJ_SK_NS4_8TiledMMAINS4_8MMA_AtomIJNS4_4SM904GMMA30MMA_64x16x32_F32E4M3E4M3_SS_TNILNSO_7ScaleInE1ELSQ_1EEEEEENS4_6LayoutINS5_IJNSA_ILi2EEESB_SB_EEENS5_IJSB_NSA_ILi0EEESW_EEEEENS5_IJNS4_10UnderscoreESZ_SZ_EEEEENS4_13SM90_TMA_LOADENS4_14ComposedLayoutINS4_7SwizzleILi1ELi4ELi3EEENS4_18smem_ptr_flag_bitsILi8EEENST_INS5_IJNSA_ILi8EEESH_EEENS5_IJSH_SB_EEEEEEEvNS4_8identityES12_S1C_vS1D_EENS_8epilogue10collective6detail29Sm90TmaWarpSpecializedAdapterINS1G_15DefaultEpilogueISJ_SK_SK_NS1F_6thread17LinearCombinationISJ_Li1EffLNS1K_9ScaleType4KindE0ELNS_15FloatRoundStyleE2ESJ_EENS1_15EpilogueDefaultEEEEEvvEEEEvNT_6ParamsE:
        .type           _ZN7cutlass13device_kernelINS_4gemm6kernel13GemmUniversalIN4cute5tupleIJiiiiEEENS1_10collective13CollectiveMmaINS1_37MainloopSm90TmaGmmaWarpSpecializedFP8ILi26ENS5_IJNS4_1CILi1EEESB_SB_EEENS1_35KernelTmaWarpSpecializedCooperativeEEENS5_IJNSA_ILi256EEENSA_ILi16EEENSA_ILi32EEEEEENS_12float_e4m3_tENS5_IJlSB_lEEESJ_SK_NS4_8TiledMMAINS4_8MMA_AtomIJNS4_4SM904GMMA30MMA_64x16x32_F32E4M3E4M3_SS_TNILNSO_7ScaleInE1ELSQ_1EEEEEENS4_6LayoutINS5_IJNSA_ILi2EEESB_SB_EEENS5_IJSB_NSA_ILi0EEESW_EEEEENS5_IJNS4_10UnderscoreESZ_SZ_EEEEENS4_13SM90_TMA_LOADENS4_14ComposedLayoutINS4_7SwizzleILi1ELi4ELi3EEENS4_18smem_ptr_flag_bitsILi8EEENST_INS5_IJNSA_ILi8EEESH_EEENS5_IJSH_SB_EEEEEEEvNS4_8identityES12_S1C_vS1D_EENS_8epilogue10collective6detail29Sm90TmaWarpSpecializedAdapterINS1G_15DefaultEpilogueISJ_SK_SK_NS1F_6thread17LinearCombinationISJ_Li1EffLNS1K_9ScaleType4KindE0ELNS_15FloatRoundStyleE2ESJ_EENS1_15EpilogueDefaultEEEEEvvEEEEvNT_6ParamsE,@function
        .size           _ZN7cutlass13device_kernelINS_4gemm6kernel13GemmUniversalIN4cute5tupleIJiiiiEEENS1_10collective13CollectiveMmaINS1_37MainloopSm90TmaGmmaWarpSpecializedFP8ILi26ENS5_IJNS4_1CILi1EEESB_SB_EEENS1_35KernelTmaWarpSpecializedCooperativeEEENS5_IJNSA_ILi256EEENSA_ILi16EEENSA_ILi32EEEEEENS_12float_e4m3_tENS5_IJlSB_lEEESJ_SK_NS4_8TiledMMAINS4_8MMA_AtomIJNS4_4SM904GMMA30MMA_64x16x32_F32E4M3E4M3_SS_TNILNSO_7ScaleInE1ELSQ_1EEEEEENS4_6LayoutINS5_IJNSA_ILi2EEESB_SB_EEENS5_IJSB_NSA_ILi0EEESW_EEEEENS5_IJNS4_10UnderscoreESZ_SZ_EEEEENS4_13SM90_TMA_LOADENS4_14ComposedLayoutINS4_7SwizzleILi1ELi4ELi3EEENS4_18smem_ptr_flag_bitsILi8EEENST_INS5_IJNSA_ILi8EEESH_EEENS5_IJSH_SB_EEEEEEEvNS4_8identityES12_S1C_vS1D_EENS_8epilogue10collective6detail29Sm90TmaWarpSpecializedAdapterINS1G_15DefaultEpilogueISJ_SK_SK_NS1F_6thread17LinearCombinationISJ_Li1EffLNS1K_9ScaleType4KindE0ELNS_15FloatRoundStyleE2ESJ_EENS1_15EpilogueDefaultEEEEEvvEEEEvNT_6ParamsE,(.L_x_150 - _ZN7cutlass13device_kernelINS_4gemm6kernel13GemmUniversalIN4cute5tupleIJiiiiEEENS1_10collective13CollectiveMmaINS1_37MainloopSm90TmaGmmaWarpSpecializedFP8ILi26ENS5_IJNS4_1CILi1EEESB_SB_EEENS1_35KernelTmaWarpSpecializedCooperativeEEENS5_IJNSA_ILi256EEENSA_ILi16EEENSA_ILi32EEEEEENS_12float_e4m3_tENS5_IJlSB_lEEESJ_SK_NS4_8TiledMMAINS4_8MMA_AtomIJNS4_4SM904GMMA30MMA_64x16x32_F32E4M3E4M3_SS_TNILNSO_7ScaleInE1ELSQ_1EEEEEENS4_6LayoutINS5_IJNSA_ILi2EEESB_SB_EEENS5_IJSB_NSA_ILi0EEESW_EEEEENS5_IJNS4_10UnderscoreESZ_SZ_EEEEENS4_13SM90_TMA_LOADENS4_14ComposedLayoutINS4_7SwizzleILi1ELi4ELi3EEENS4_18smem_ptr_flag_bitsILi8EEENST_INS5_IJNSA_ILi8EEESH_EEENS5_IJSH_SB_EEEEEEEvNS4_8identityES12_S1C_vS1D_EENS_8epilogue10collective6detail29Sm90TmaWarpSpecializedAdapterINS1G_15DefaultEpilogueISJ_SK_SK_NS1F_6thread17LinearCombinationISJ_Li1EffLNS1K_9ScaleType4KindE0ELNS_15FloatRoundStyleE2ESJ_EENS1_15EpilogueDefaultEEEEEvvEEEEvNT_6ParamsE)
        .other          _ZN7cutlass13device_kernelINS_4gemm6kernel13GemmUniversalIN4cute5tupleIJiiiiEEENS1_10collective13CollectiveMmaINS1_37MainloopSm90TmaGmmaWarpSpecializedFP8ILi26ENS5_IJNS4_1CILi1EEESB_SB_EEENS1_35KernelTmaWarpSpecializedCooperativeEEENS5_IJNSA_ILi256EEENSA_ILi16EEENSA_ILi32EEEEEENS_12float_e4m3_tENS5_IJlSB_lEEESJ_SK_NS4_8TiledMMAINS4_8MMA_AtomIJNS4_4SM904GMMA30MMA_64x16x32_F32E4M3E4M3_SS_TNILNSO_7ScaleInE1ELSQ_1EEEEEENS4_6LayoutINS5_IJNSA_ILi2EEESB_SB_EEENS5_IJSB_NSA_ILi0EEESW_EEEEENS5_IJNS4_10UnderscoreESZ_SZ_EEEEENS4_13SM90_TMA_LOADENS4_14ComposedLayoutINS4_7SwizzleILi1ELi4ELi3EEENS4_18smem_ptr_flag_bitsILi8EEENST_INS5_IJNSA_ILi8EEESH_EEENS5_IJSH_SB_EEEEEEEvNS4_8identityES12_S1C_vS1D_EENS_8epilogue10collective6detail29Sm90TmaWarpSpecializedAdapterINS1G_15DefaultEpilogueISJ_SK_SK_NS1F_6thread17LinearCombinationISJ_Li1EffLNS1K_9ScaleType4KindE0ELNS_15FloatRoundStyleE2ESJ_EENS1_15EpilogueDefaultEEEEEvvEEEEvNT_6ParamsE,@"STO_CUDA_ENTRY STV_DEFAULT"
_ZN7cutlass13device_kernelINS_4gemm6kernel13GemmUniversalIN4cute5tupleIJiiiiEEENS1_10collective13CollectiveMmaINS1_37MainloopSm90TmaGmmaWarpSpecializedFP8ILi26ENS5_IJNS4_1CILi1EEESB_SB_EEENS1_35KernelTmaWarpSpecializedCooperativeEEENS5_IJNSA_ILi256EEENSA_ILi16EEENSA_ILi32EEEEEENS_12float_e4m3_tENS5_IJlSB_lEEESJ_SK_NS4_8TiledMMAINS4_8MMA_AtomIJNS4_4SM904GMMA30MMA_64x16x32_F32E4M3E4M3_SS_TNILNSO_7ScaleInE1ELSQ_1EEEEEENS4_6LayoutINS5_IJNSA_ILi2EEESB_SB_EEENS5_IJSB_NSA_ILi0EEESW_EEEEENS5_IJNS4_10UnderscoreESZ_SZ_EEEEENS4_13SM90_TMA_LOADENS4_14ComposedLayoutINS4_7SwizzleILi1ELi4ELi3EEENS4_18smem_ptr_flag_bitsILi8EEENST_INS5_IJNSA_ILi8EEESH_EEENS5_IJSH_SB_EEEEEEEvNS4_8identityES12_S1C_vS1D_EENS_8epilogue10collective6detail29Sm90TmaWarpSpecializedAdapterINS1G_15DefaultEpilogueISJ_SK_SK_NS1F_6thread17LinearCombinationISJ_Li1EffLNS1K_9ScaleType4KindE0ELNS_15FloatRoundStyleE2ESJ_EENS1_15EpilogueDefaultEEEEEvvEEEEvNT_6ParamsE:
[----:B------:R-:W-:Y:S01]  /*0000*/  LDC R1, c[0x0][0x28] ;  /* 0x00000a00ff017b82 */ /* 0x000fe20000000800 */
[----:B------:R-:W0:Y:S01]  /*0010*/  S2R R16, SR_TID.X ;  /* 0x0000000000107919 */ /* 0x000e220000002100 */
[----:B------:R-:W-:Y:S01]  /*0020*/  ELECT P0, URZ, PT ;  /* 0x00000000003f782f */ /* 0x000fe20003800000 */
[----:B------:R-:W-:Y:S01]  /*0030*/  BSSY B0, `(.L_x_0) ;  /* 0x000000f000007945 */ /* 0x000fe20003800000 */
[--C-:B0-----:R-:W-:Y:S02]  /*0040*/  SHF.R.U32.HI R0, RZ, 0x5, R16.reuse ;  /* 0x00000005ff007819 */ /* 0x101fe40000011610 */
[----:B------:R-:W-:-:S03]  /*0050*/  SHF.R.U32.HI R3, RZ, 0x7, R16 ;  /* 0x00000007ff037819 */ /* 0x000fc60000011610 */
[----:B------:R-:W0:Y:S04]  /*0060*/  SHFL.IDX PT, R2, R0, RZ, 0x1f ;  /* 0x00001fff00027589 */ /* 0x000e2800000e0000 */
[----:B------:R1:W2:Y:S01]  /*0070*/  SHFL.IDX PT, R10, R3, RZ, 0x1f ;  /* 0x00001fff030a7589 */ /* 0x0002a200000e0000 */
[----:B0-----:R-:W-:-:S13]  /*0080*/  ISETP.NE.OR P0, PT, R2, RZ, !P0 ;  /* 0x000000ff0200720c */ /* 0x001fda0004705670 */
[----:B-12---:R-:W-:Y:S05]  /*0090*/  @P0 BRA `(.L_x_1) ;  /* 0x0000000000200947 */ /* 0x006fea0003800000 */
[----:B------:R-:W-:Y:S02]  /*00a0*/  ULDC.64 UR4, c[0x0][0x198] ;  /* 0x0000660000047ab9 */ /* 0x000fe40000000a00 */
[----:B------:R-:W-:Y:S02]  /*00b0*/  UIADD3 UR6, UP0, UR4, 0xf0, URZ ;  /* 0x000000f004067890 */ /* 0x000fe4000ff1e03f */
[----:B------:R-:W-:Y:S02]  /*00c0*/  UIADD3 UR4, UP1, UR4, 0x1f0, URZ ;  /* 0x000001f004047890 */ /* 0x000fe4000ff3e03f */
[----:B------:R-:W-:Y:S02]  /*00d0*/  UIADD3.X UR7, URZ, UR5, URZ, UP0, !UPT ;  /* 0x000000053f077290 */ /* 0x000fe400087fe43f */
[----:B------:R-:W-:-:S07]  /*00e0*/  UIADD3.X UR5, URZ, UR5, URZ, UP1, !UPT ;  /* 0x000000053f057290 */ /* 0x000fce0008ffe43f */
[----:B------:R0:W-:Y:S02]  /*00f0*/  UTMACCTL.PF [UR6] ;  /* 0x00000000060079b9 */ /* 0x0001e40008040000 */
[----:B------:R0:W-:Y:S02]  /*0100*/  UTMACCTL.PF [UR4] ;  /* 0x00000000040079b9 */ /* 0x0001e40008040000 */
[----:B0-----:R-:W-:Y:S01]  /*0110*/  NOP ;  /* 0x0000000000007918 */ /* 0x001fe20000000000 */
.L_x_1:
[----:B------:R-:W-:Y:S05]  /*0120*/  BSYNC B0 ;  /* 0x0000000000007941 */ /* 0x000fea0003800000 */
.L_x_0:
[----:B------:R-:W0:Y:S02]  /*0130*/  SHFL.IDX PT, R3, R0, RZ, 0x1f ;  /* 0x00001fff00037589 */ /* 0x000e2400000e0000 */
[----:B0-----:R-:W-:-:S13]  /*0140*/  ISETP.NE.AND P0, PT, R3, RZ, PT ;  /* 0x000000ff0300720c */ /* 0x001fda0003f05270 */
[----:B------:R-:W-:Y:S05]  /*0150*/  @P0 BRA `(.L_x_2) ;  /* 0x0000000400140947 */ /* 0x000fea0003800000 */
[----:B------:R-:W-:Y:S01]  /*0160*/  ELECT P0, URZ, PT ;  /* 0x00000000003f782f */ /* 0x000fe20003800000 */
[----:B------:R-:W-:-:S12]  /*0170*/  BSSY B0, `(.L_x_2) ;  /* 0x0000043000007945 */ /* 0x000fd80003800000 */
[----:B------:R-:W-:Y:S05]  /*0180*/  @!P0 BRA `(.L_x_3) ;  /* 0x0000000400048947 */ /* 0x000fea0003800000 */
[----:B------:R-:W0:Y:S01]  /*0190*/  S2UR UR8, SR_CgaCtaId ;  /* 0x00000000000879c3 */ /* 0x000e220000008800 */
[----:B------:R-:W-:Y:S01]  /*01a0*/  UMOV UR4, 0x400 ;  /* 0x0000040000047882 */ /* 0x000fe20000000000 */
[----:B------:R-:W-:Y:S01]  /*01b0*/  UMOV UR5, 0x1 ;  /* 0x0000000100057882 */ /* 0x000fe20000000000 */
[----:B------:R-:W-:Y:S02]  /*01c0*/  UMOV UR6, 0x100 ;  /* 0x0000010000067882 */ /* 0x000fe40000000000 */
[----:B------:R-:W-:-:S04]  /*01d0*/  UIADD3 UR6, -UR6, 0x100000, URZ ;  /* 0x0010000006067890 */ /* 0x000fc8000fffe13f */
[----:B------:R-:W-:Y:S02]  /*01e0*/  USHF.L.U32 UR7, UR6, 0xb, URZ ;  /* 0x0000000b06077899 */ /* 0x000fe4000800063f */
[----:B------:R-:W-:Y:S02]  /*01f0*/  USHF.L.U32 UR6, UR6, 0x1, URZ ;  /* 0x0000000106067899 */ /* 0x000fe4000800063f */
[----:B0-----:R-:W-:Y:S02]  /*0200*/  ULEA UR8, UR8, UR4, 0x18 ;  /* 0x0000000408087291 */ /* 0x001fe4000f8ec03f */
[----:B------:R-:W-:-:S04]  /*0210*/  UIADD3 UR4, -UR5, 0x100000, URZ ;  /* 0x0010000005047890 */ /* 0x000fc8000fffe13f */
[----:B------:R-:W-:Y:S02]  /*0220*/  USHF.L.U32 UR5, UR4, 0xb, URZ ;  /* 0x0000000b04057899 */ /* 0x000fe4000800063f */
[----:B------:R-:W-:Y:S01]  /*0230*/  USHF.L.U32 UR4, UR4, 0x1, URZ ;  /* 0x0000000104047899 */ /* 0x000fe2000800063f */
[----:B------:R-:W0:Y:S11]  /*0240*/  FENCE.VIEW.ASYNC.S ;  /* 0x00000000000073c6 */ /* 0x000e360000000000 */
[----:B0-----:R0:W1:Y:S01]  /*0250*/  SYNCS.EXCH.64 URZ, [UR8], UR4 ;  /* 0x00000004083f75b2 */ /* 0x0010620008000100 */
[----:B------:R0:W2:Y:S01]  /*0260*/  SYNCS.EXCH.64 URZ, [UR8+0xd0], UR6 ;  /* 0x0000d006083f75b2 */ /* 0x0000a20008000100 */
[----:B------:R0:W3:Y:S01]  /*0270*/  SYNCS.EXCH.64 URZ, [UR8+0x8], UR4 ;  /* 0x00000804083f75b2 */ /* 0x0000e20008000100 */
[----:B------:R0:W4:Y:S01]  /*0280*/  SYNCS.EXCH.64 URZ, [UR8+0xd8], UR6 ;  /* 0x0000d806083f75b2 */ /* 0x0001220008000100 */
[----:B------:R0:W0:Y:S01]  /*0290*/  SYNCS.EXCH.64 URZ, [UR8+0x10], UR4 ;  /* 0x00001004083f75b2 */ /* 0x0000220008000100 */
        /* <DEDUP_REMOVED lines=47> */
[----:B-1234-:R-:W-:Y:S01]  /*0590*/  NOP ;  /* 0x0000000000007918 */ /* 0x01efe20000000000 */
.L_x_3:
[----:B0-----:R-:W-:Y:S05]  /*05a0*/  BSYNC B0 ;  /* 0x0000000000007941 */ /* 0x001fea0003800000 */
.L_x_2:
[----:B------:R-:W0:Y:S01]  /*05b0*/  SHFL.IDX PT, R0, R0, RZ, 0x1f ;  /* 0x00001fff00007589 */ /* 0x000e2200000e0000 */
[----:B------:R-:W1:Y:S01]  /*05c0*/  LDC R3, c[0x0][0x65c] ;  /* 0x00019700ff037b82 */ /* 0x000e620000000800 */
[----:B------:R-:W-:Y:S02]  /*05d0*/  ELECT P0, URZ, PT ;  /* 0x00000000003f782f */ /* 0x000fe40003800000 */
[----:B------:R-:W-:Y:S01]  /*05e0*/  SHF.R.S32.HI R5, RZ, 0x1f, R2 ;  /* 0x0000001fff057819 */ /* 0x000fe20000011402 */
[----:B------:R-:W2:Y:S01]  /*05f0*/  S2R R8, SR_CTAID.Y ;  /* 0x0000000000087919 */ /* 0x000ea20000002600 */
[----:B------:R-:W-:Y:S01]  /*0600*/  UMOV UR4, 0x20 ;  /* 0x0000002000047882 */ /* 0x000fe20000000000 */
[----:B------:R-:W-:Y:S01]  /*0610*/  ISETP.NE.AND P2, PT, R10, RZ, PT ;  /* 0x000000ff0a00720c */ /* 0x000fe20003f45270 */
[----:B------:R-:W-:Y:S01]  /*0620*/  NOP ;  /* 0x0000000000007918 */ /* 0x000fe20000000000 */
[----:B------:R-:W3:Y:S01]  /*0630*/  S2R R4, SR_CTAID.X ;  /* 0x0000000000047919 */ /* 0x000ee20000002500 */
[----:B------:R-:W-:Y:S01]  /*0640*/  LEA.HI R5, R5, R2, RZ, 0x2 ;  /* 0x0000000205057211 */ /* 0x000fe200078f10ff */
[----:B------:R-:W-:-:S03]  /*0650*/  NOP ;  /* 0x0000000000007918 */ /* 0x000fc60000000000 */
[----:B------:R-:W-:-:S05]  /*0660*/  LOP3.LUT R5, R5, 0xfffffffc, RZ, 0xc0, !PT ;  /* 0xfffffffc05057812 */ /* 0x000fca00078ec0ff */
[----:B------:R-:W-:Y:S02]  /*0670*/  IMAD.IADD R2, R2, 0x1, -R5 ;  /* 0x0000000102027824 */ /* 0x000fe400078e0a05 */
[----:B------:R-:W-:Y:S01]  /*0680*/  IMAD.MOV.U32 R5, RZ, RZ, RZ ;  /* 0x000000ffff057224 */ /* 0x000fe200078e00ff */
[----:B0-----:R-:W-:Y:S02]  /*0690*/  ISETP.NE.OR P0, PT, R0, RZ, !P0 ;  /* 0x000000ff0000720c */ /* 0x001fe40004705670 */
[----:B-1----:R-:W-:-:S11]  /*06a0*/  ISETP.NE.AND P3, PT, R3, 0x1, PT ;  /* 0x000000010300780c */ /* 0x002fd60003f65270 */
[----:B------:R-:W-:Y:S01]  /*06b0*/  VOTEU.ALL UP0, P0 ;  /* 0x00000000003f7886 */ /* 0x000fe20000000000 */
[----:B------:R-:W-:Y:S01]  /*06c0*/  VOTEU.ALL UP1, P0 ;  /* 0x00000000003f7886 */ /* 0x000fe20000020000 */
[----:B------:R-:W3:Y:S01]  /*06d0*/  @P3 LDC R9, c[0x0][0x10] ;  /* 0x00000400ff093b82 */ /* 0x000ee20000000800 */
[----:B--2---:R-:W-:Y:S02]  /*06e0*/  @P3 IMAD.MOV.U32 R3, RZ, RZ, R8 ;  /* 0x000000ffff033224 */ /* 0x004fe400078e0008 */
[----:B------:R-:W-:Y:S01]  /*06f0*/  @!UP0 UMOV UR6, 0x400 ;  /* 0x0000040000068882 */ /* 0x000fe20000000000 */
[----:B------:R-:W-:-:S04]  /*0700*/  @!UP0 UIADD3 UR4, -UR4, 0x100000, URZ ;  /* 0x0010000004048890 */ /* 0x000fc8000fffe13f */
[----:B------:R-:W-:Y:S02]  /*0710*/  @!UP0 USHF.L.U32 UR5, UR4, 0xb, URZ ;  /* 0x0000000b04058899 */ /* 0x000fe4000800063f */
[----:B------:R-:W-:Y:S01]  /*0720*/  @!UP0 USHF.L.U32 UR4, UR4, 0x1, URZ ;  /* 0x0000000104048899 */ /* 0x000fe2000800063f */
[----:B------:R-:W-:Y:S02]  /*0730*/  @P3 IMAD.MOV.U32 R6, RZ, RZ, R3 ;  /* 0x000000ffff063224 */ /* 0x000fe400078e0003 */
[----:B------:R-:W-:Y:S01]  /*0740*/  @P3 IMAD.MOV.U32 R7, RZ, RZ, RZ ;  /* 0x000000ffff073224 */ /* 0x000fe200078e00ff */
[----:B------:R-:W0:Y:S01]  /*0750*/  @!UP0 S2UR UR7, SR_CgaCtaId ;  /* 0x00000000000789c3 */ /* 0x000e220000008800 */
[----:B------:R-:W-:Y:S02]  /*0760*/  @!P3 IMAD.MOV.U32 R3, RZ, RZ, R8 ;  /* 0x000000ffff03b224 */ /* 0x000fe400078e0008 */
[----:B------:R-:W-:-:S05]  /*0770*/  @P3 IMAD.MOV.U32 R11, RZ, RZ, RZ ;  /* 0x000000ffff0b3224 */ /* 0x000fca00078e00ff */
[----:B------:R-:W1:Y:S01]  /*0780*/  @!P3 LDC R0, c[0x0][0xc] ;  /* 0x00000300ff00bb82 */ /* 0x000e620000000800 */
[----:B---3--:R-:W-:-:S04]  /*0790*/  @P3 IMAD.WIDE.U32 R8, R4, R9, R6 ;  /* 0x0000000904083225 */ /* 0x008fc800078e0006 */
[----:B------:R-:W-:Y:S01]  /*07a0*/  @P3 IMAD.IADD R9, R9, 0x1, R11 ;  /* 0x0000000109093824 */ /* 0x000fe200078e020b */
[----:B0-----:R-:W-:Y:S01]  /*07b0*/  @!UP0 ULEA UR6, UR7, UR6, 0x18 ;  /* 0x0000000607068291 */ /* 0x001fe2000f8ec03f */
[----:B------:R-:W-:Y:S01]  /*07c0*/  VOTEU.ALL UP0, P0 ;  /* 0x00000000003f7886 */ /* 0x000fe20000000000 */
[----:B------:R-:W-:-:S04]  /*07d0*/  ISETP.NE.AND P0, PT, R2, 0x3, PT ;  /* 0x000000030200780c */ /* 0x000fc80003f05270 */
[----:B------:R-:W-:Y:S01]  /*07e0*/  ISETP.EQ.OR P0, PT, R2, RZ, !P0 ;  /* 0x000000ff0200720c */ /* 0x000fe20004702670 */
[----:B-1----:R-:W-:-:S03]  /*07f0*/  @!P3 IMAD.WIDE.U32 R6, R0, R3, R4 ;  /* 0x000000030006b225 */ /* 0x002fc600078e0004 */
[C---:B------:R-:W-:Y:S01]  /*0800*/  ISETP.EQ.AND P0, PT, R10.reuse, RZ, P0 ;  /* 0x000000ff0a00720c */ /* 0x040fe20000702270 */
[----:B------:R-:W-:Y:S01]  /*0810*/  VIADD R10, R10, 0xffffffff ;  /* 0xffffffff0a0a7836 */ /* 0x000fe20000000000 */
[----:B------:R-:W0:Y:S02]  /*0820*/  FENCE.VIEW.ASYNC.S ;  /* 0x00000000000073c6 */ /* 0x000e240000000000 */
[----:B0-----:R0:W1:Y:S01]  /*0830*/  @!UP0 SYNCS.EXCH.64 URZ, [UR6+0x1b0], UR4 ;  /* 0x0001b004063f85b2 */ /* 0x0010620008000100 */
[----:B------:R-:W-:Y:S01]  /*0840*/  @P3 IMAD.MOV.U32 R0, RZ, RZ, R8 ;  /* 0x000000ffff003224 */ /* 0x000fe200078e0008 */
[----:B------:R-:W-:Y:S01]  /*0850*/  SEL R8, RZ, 0x1, !P0 ;  /* 0x00000001ff087807 */ /* 0x000fe20004000000 */
[----:B------:R-:W-:Y:S01]  /*0860*/  @!P3 IMAD.MOV.U32 R0, RZ, RZ, R6 ;  /* 0x000000ffff00b224 */ /* 0x000fe200078e0006 */
[----:B------:R-:W-:Y:S01]  /*0870*/  ISETP.GE.U32.AND P1, PT, R10, 0x2, PT ;  /* 0x000000020a00780c */ /* 0x000fe20003f26070 */
[----:B------:R-:W-:-:S03]  /*0880*/  @!P3 IMAD.MOV.U32 R9, RZ, RZ, R7 ;  /* 0x000000ffff09b224 */ /* 0x000fc600078e0007 */
[----:B------:R-:W-:Y:S01]  /*0890*/  SEL R8, R8, 0x2, P1 ;  /* 0x0000000208087807 */ /* 0x000fe20000800000 */
[----:B------:R0:W1:Y:S01]  /*08a0*/  @!UP1 SYNCS.EXCH.64 URZ, [UR6+0x1b8], UR4 ;  /* 0x0001b804063f95b2 */ /* 0x0000620008000100 */
[----:B------:R-:W-:Y:S01]  /*08b0*/  NOP ;  /* 0x0000000000007918 */ /* 0x000fe20000000000 */
[----:B-1----:R-:W-:Y:S06]  /*08c0*/  BAR.SYNC.DEFER_BLOCKING 0x0 ;  /* 0x0000000000007b1d */ /* 0x002fec0000010000 */
[----:B------:R-:W-:Y:S05]  /*08d0*/  @!P2 BRA `(.L_x_4) ;  /* 0x0000003400b4a947 */ /* 0x000fea0003800000 */
[----:B------:R-:W-:-:S13]  /*08e0*/  ISETP.GT.U32.AND P0, PT, R10, 0x1, PT ;  /* 0x000000010a00780c */ /* 0x000fda0003f04070 */
[----:B0-----:R-:W-:Y:S05]  /*08f0*/  @P0 EXIT ;  /* 0x000000000000094d */ /* 0x001fea0003800000 */
[----:B------:R-:W-:Y:S01]  /*0900*/  ULDC.64 UR4, c[0x0][0x650] ;  /* 0x0001940000047ab9 */ /* 0x000fe20000000a00 */
[----:B------:R-:W-:Y:S01]  /*0910*/  PRMT R10, RZ, 0x7610, R10 ;  /* 0x00007610ff0a7816 */ /* 0x000fe2000000000a */
[----:B------:R-:W-:Y:S01]  /*0920*/  IMAD.MOV.U32 R20, RZ, RZ, -0x1 ;  /* 0xffffffffff147424 */ /* 0x000fe200078e00ff */
[----:B------:R-:W-:Y:S01]  /*0930*/  ISETP.GE.U32.AND P0, PT, R0, UR4, PT ;  /* 0x0000000400007c0c */ /* 0x000fe2000bf06070 */
[----:B------:R-:W-:Y:S02]  /*0940*/  IMAD.MOV.U32 R18, RZ, RZ, -0x1 ;  /* 0xffffffffff127424 */ /* 0x000fe400078e00ff */
[----:B------:R-:W-:Y:S01]  /*0950*/  IMAD.MOV.U32 R41, RZ, RZ, -0x1 ;  /* 0xffffffffff297424 */ /* 0x000fe200078e00ff */
[----:B------:R-:W-:-:S13]  /*0960*/  ISETP.GE.U32.AND.EX P0, PT, R9, UR5, PT, P0 ;  /* 0x0000000509007c0c */ /* 0x000fda000bf06100 */
[----:B------:R-:W-:Y:S05]  /*0970*/  @P0 BRA `(.L_x_5) ;  /* 0x00000004005c0947 */ /* 0x000fea0003800000 */
[----:B------:R-:W0:Y:S01]  /*0980*/  LDC.64 R18, c[0x0][0x628] ;  /* 0x00018a00ff127b82 */ /* 0x000e220000000a00 */
[----:B------:R-:W-:Y:S02]  /*0990*/  IMAD.MOV.U32 R6, RZ, RZ, R0 ;  /* 0x000000ffff067224 */ /* 0x000fe400078e0000 */
[----:B------:R-:W-:-:S05]  /*09a0*/  IMAD.MOV.U32 R7, RZ, RZ, R9 ;  /* 0x000000ffff077224 */ /* 0x000fca00078e0009 */
[----:B------:R-:W1:Y:S08]  /*09b0*/  LDC R2, c[0x0][0x630] ;  /* 0x00018c00ff027b82 */ /* 0x000e700000000800 */
[----:B------:R-:W2:Y:S01]  /*09c0*/  LDC.64 R20, c[0x0][0x620] ;  /* 0x00018800ff147b82 */ /* 0x000ea20000000a00 */
[----:B0-----:R-:W-:-:S04]  /*09d0*/  ISETP.NE.U32.AND P0, PT, R18, RZ, PT ;  /* 0x000000ff1200720c */ /* 0x001fc80003f05070 */
[----:B------:R-:W-:-:S13]  /*09e0*/  ISETP.NE.AND.EX P0, PT, R19, RZ, PT, P0 ;  /* 0x000000ff1300720c */ /* 0x000fda0003f05300 */
[----:B-12---:R-:W-:Y:S05]  /*09f0*/  @!P0 BRA `(.L_x_6) ;  /* 0x0000000000288947 */ /* 0x006fea0003800000 */
[----:B------:R-:W0:Y:S02]  /*0a00*/  LDC R13, c[0x0][0x634] ;  /* 0x00018d00ff0d7b82 */ /* 0x000e240000000800 */
[----:B0-----:R-:W-:-:S05]  /*0a10*/  IADD3 R13, P0, R0, R13, RZ ;  /* 0x0000000d000d7210 */ /* 0x001fca0007f1e0ff */
[----:B------:R-:W-:-:S04]  /*0a20*/  IMAD.X R15, RZ, RZ, R9, P0 ;  /* 0x000000ffff0f7224 */ /* 0x000fc800000e0609 */
[----:B------:R-:W-:-:S04]  /*0a30*/  IMAD.WIDE.U32 R6, R15, R18, RZ ;  /* 0x000000120f067225 */ /* 0x000fc800078e00ff */
[----:B------:R-:W-:-:S04]  /*0a40*/  IMAD.WIDE.U32 R10, P0, R13, R19, R6 ;  /* 0x000000130d0a7225 */ /* 0x000fc80007800006 */
[----:B------:R-:W-:-:S04]  /*0a50*/  IMAD.WIDE.U32 R6, R13, R18, RZ ;  /* 0x000000120d067225 */ /* 0x000fc800078e00ff */
[----:B------:R-:W-:Y:S01]  /*0a60*/  IMAD.X R13, RZ, RZ, RZ, P0 ;  /* 0x000000ffff0d7224 */ /* 0x000fe200000e06ff */
[----:B------:R-:W-:Y:S01]  /*0a70*/  IADD3 RZ, P0, R7, R10, RZ ;  /* 0x0000000a07ff7210 */ /* 0x000fe20007f1e0ff */
[----:B------:R-:W-:-:S04]  /*0a80*/  IMAD.MOV.U32 R12, RZ, RZ, R11 ;  /* 0x000000ffff0c7224 */ /* 0x000fc800078e000b */
[----:B------:R-:W-:-:S08]  /*0a90*/  IMAD.WIDE.U32.X R6, R15, R19, R12, P0 ;  /* 0x000000130f067225 */ /* 0x000fd000000e040c */
.L_x_6:
[-CC-:B------:R-:W-:Y:S01]  /*0aa0*/  SHF.R.U64 R41, R6, R2.reuse, R7.reuse ;  /* 0x0000000206297219 */ /* 0x180fe20000001207 */
[----:B------:R-:W0:Y:S01]  /*0ab0*/  LDC R12, c[0x0][0x618] ;  /* 0x00018600ff0c7b82 */ /* 0x000e220000000800 */
[----:B------:R-:W-:Y:S01]  /*0ac0*/  SHF.R.U32.HI R5, RZ, R2, R7 ;  /* 0x00000002ff057219 */ /* 0x000fe20000011607 */
[----:B------:R-:W-:Y:S01]  /*0ad0*/  ULDC UR4, c[0x0][0x150] ;  /* 0x0000540000047ab9 */ /* 0x000fe20000000800 */
[----:B------:R-:W-:Y:S01]  /*0ae0*/  IADD3 R11, P0, RZ, -R41, RZ ;  /* 0x80000029ff0b7210 */ /* 0x000fe20007f1e0ff */
[----:B------:R-:W-:Y:S01]  /*0af0*/  IMAD.MOV.U32 R6, RZ, RZ, R0 ;  /* 0x000000ffff067224 */ /* 0x000fe200078e0000 */
[----:B------:R-:W-:Y:S01]  /*0b00*/  I2FP.F32.U32 R2, R4 ;  /* 0x0000000400027245 */ /* 0x000fe20000201000 */
[----:B------:R-:W-:Y:S02]  /*0b10*/  IMAD.MOV.U32 R7, RZ, RZ, R9 ;  /* 0x000000ffff077224 */ /* 0x000fe400078e0009 */
[----:B------:R-:W1:Y:S01]  /*0b20*/  LDC.64 R26, c[0x0][0x640] ;  /* 0x00019000ff1a7b82 */ /* 0x000e620000000a00 */
[----:B------:R-:W-:-:S02]  /*0b30*/  IMAD.X R13, RZ, RZ, ~R5, P0 ;  /* 0x000000ffff0d7224 */ /* 0x000fc400000e0e05 */
[----:B------:R-:W-:Y:S01]  /*0b40*/  FMUL R2, R2, UR4 ;  /* 0x0000000402027c20 */ /* 0x000fe20008400000 */
[----:B------:R-:W-:Y:S01]  /*0b50*/  IMAD.WIDE.U32 R6, R11, R20, R6 ;  /* 0x000000140b067225 */ /* 0x000fe200078e0006 */
[----:B------:R-:W-:-:S03]  /*0b60*/  ULDC UR4, c[0x0][0x154] ;  /* 0x0000550000047ab9 */ /* 0x000fc60000000800 */
[----:B------:R-:W-:Y:S01]  /*0b70*/  IMAD R10, R13, R20, RZ ;  /* 0x000000140d0a7224 */ /* 0x000fe200078e02ff */
[----:B------:R-:W2:Y:S01]  /*0b80*/  LDC R5, c[0x0][0x144] ;  /* 0x00005100ff057b82 */ /* 0x000ea20000000800 */
[----:B------:R-:W3:Y:S02]  /*0b90*/  F2I.U32.TRUNC.NTZ R2, R2 ;  /* 0x0000000200027305 */ /* 0x000ee4000020f000 */
[----:B------:R-:W-:-:S04]  /*0ba0*/  IMAD R11, R11, R21, R10 ;  /* 0x000000150b0b7224 */ /* 0x000fc800078e020a */
[----:B------:R-:W-:Y:S01]  /*0bb0*/  IMAD.IADD R7, R7, 0x1, R11 ;  /* 0x0000000107077824 */ /* 0x000fe200078e020b */
[----:B------:R-:W4:Y:S01]  /*0bc0*/  LDC R14, c[0x0][0x608] ;  /* 0x00018200ff0e7b82 */ /* 0x000f220000000800 */
[----:B------:R-:W-:-:S03]  /*0bd0*/  IMAD.MOV.U32 R11, RZ, RZ, -0x1 ;  /* 0xffffffffff0b7424 */ /* 0x000fc600078e00ff */
[-CC-:B0-----:R-:W-:Y:S02]  /*0be0*/  SHF.R.U64 R20, R6, R12.reuse, R7.reuse ;  /* 0x0000000c06147219 */ /* 0x181fe40000001207 */
[----:B------:R-:W-:Y:S02]  /*0bf0*/  I2FP.F32.U32 R6, R3 ;  /* 0x0000000300067245 */ /* 0x000fe40000201000 */
[----:B------:R-:W0:Y:S01]  /*0c00*/  LDC R24, c[0x0][0x658] ;  /* 0x00019600ff187b82 */ /* 0x000e220000000800 */
[----:B-1----:R-:W-:Y:S01]  /*0c10*/  ISETP.NE.U32.AND P0, PT, R26, RZ, PT ;  /* 0x000000ff1a00720c */ /* 0x002fe20003f05070 */
[----:B---3--:R-:W-:Y:S01]  /*0c20*/  IMAD.MOV R10, RZ, RZ, -R2 ;  /* 0x000000ffff0a7224 */ /* 0x008fe200078e0a02 */
[----:B------:R-:W-:Y:S01]  /*0c30*/  SHF.R.U32.HI R7, RZ, R12, R7 ;  /* 0x0000000cff077219 */ /* 0x000fe20000011607 */
[----:B------:R-:W-:Y:S01]  /*0c40*/  FMUL R6, R6, UR4 ;  /* 0x0000000406067c20 */ /* 0x000fe20008400000 */
[----:B------:R-:W-:-:S03]  /*0c50*/  ISETP.NE.AND.EX P0, PT, R27, RZ, PT, P0 ;  /* 0x000000ff1b00720c */ /* 0x000fc60003f05300 */
[----:B------:R-:W1:Y:S01]  /*0c60*/  LDC R18, c[0x0][0x148] ;  /* 0x00005200ff127b82 */ /* 0x000e620000000800 */
[----:B--2---:R-:W-:-:S07]  /*0c70*/  IMAD R2, R5, R10, R4 ;  /* 0x0000000a05027224 */ /* 0x004fce00078e0204 */
[----:B------:R-:W2:Y:S01]  /*0c80*/  LDC R22, c[0x0][0x600] ;  /* 0x00018000ff167b82 */ /* 0x000ea20000000800 */
[-CC-:B----4-:R-:W-:Y:S02]  /*0c90*/  SHF.R.U64 R28, R20, R14.reuse, R7.reuse ;  /* 0x0000000e141c7219 */ /* 0x190fe40000001207 */
[----:B------:R-:W-:Y:S01]  /*0ca0*/  SHF.R.U32.HI R5, RZ, R14, R7 ;  /* 0x0000000eff057219 */ /* 0x000fe20000011607 */
[----:B------:R-:W-:Y:S01]  /*0cb0*/  IMAD.MOV.U32 R7, RZ, RZ, 0x1 ;  /* 0x00000001ff077424 */ /* 0x000fe200078e00ff */
[----:B------:R3:W4:Y:S03]  /*0cc0*/  F2I.U32.TRUNC.NTZ R14, R6 ;  /* 0x00000006000e7305 */ /* 0x000726000020f000 */
[----:B------:R-:W1:Y:S01]  /*0cd0*/  LDC R17, c[0x0][0x648] ;  /* 0x00019200ff117b82 */ /* 0x000e620000000800 */
[-C--:B0-----:R-:W-:Y:S02]  /*0ce0*/  SHF.L.U32 R4, R11, R24.reuse, RZ ;  /* 0x000000180b047219 */ /* 0x081fe400000006ff */
[----:B------:R-:W-:-:S02]  /*0cf0*/  SHF.R.U64 R30, R28, R24, R5 ;  /* 0x000000181c1e7219 */ /* 0x000fc40000001205 */
[----:B------:R-:W-:Y:S02]  /*0d00*/  LOP3.LUT R13, RZ, R4, RZ, 0x33, !PT ;  /* 0x00000004ff0d7212 */ /* 0x000fe400078e33ff */
[-C--:B------:R-:W-:Y:S01]  /*0d10*/  SHF.R.U32.HI R5, RZ, R24.reuse, R5 ;  /* 0x00000018ff057219 */ /* 0x080fe20000011605 */
[----:B------:R-:W0:Y:S01]  /*0d20*/  LDC R19, c[0x0][0x638] ;  /* 0x00018e00ff137b82 */ /* 0x000e220000000800 */
[----:B------:R-:W-:Y:S01]  /*0d30*/  SHF.L.U32 R12, R7, R24, RZ ;  /* 0x00000018070c7219 */ /* 0x000fe200000006ff */
[----:B------:R-:W-:-:S06]  /*0d40*/  IMAD.MOV.U32 R4, RZ, RZ, R30 ;  /* 0x000000ffff047224 */ /* 0x000fcc00078e001e */
[----:B------:R-:W0:Y:S01]  /*0d50*/  LDC R21, c[0x0][0x610] ;  /* 0x00018400ff157b82 */ /* 0x000e220000000800 */
[----:B---34-:R-:W-:Y:S05]  /*0d60*/  @!P0 BRA `(.L_x_7) ;  /* 0x0000000000288947 */ /* 0x018fea0003800000 */
[----:B------:R-:W3:Y:S02]  /*0d70*/  LDC R11, c[0x0][0x64c] ;  /* 0x00019300ff0b7b82 */ /* 0x000ee40000000800 */
[----:B---3--:R-:W-:-:S05]  /*0d80*/  IADD3 R11, P0, R30, R11, RZ ;  /* 0x0000000b1e0b7210 */ /* 0x008fca0007f1e0ff */
        /* <DEDUP_REMOVED lines=8> */
.L_x_7:
[----:B-1----:R-:W-:Y:S01]  /*0e10*/  SHF.R.U64 R4, R4, R17, R5 ;  /* 0x0000001104047219 */ /* 0x002fe20000001205 */
[----:B--2---:R-:W-:Y:S01]  /*0e20*/  VIADD R5, R22, 0xffffffff ;  /* 0xffffffff16057836 */ /* 0x004fe20000000000 */
[----:B------:R-:W-:Y:S01]  /*0e30*/  LOP3.LUT R13, R28, R13, RZ, 0xc0, !PT ;  /* 0x0000000d1c0d7212 */ /* 0x000fe200078ec0ff */
[----:B------:R-:W-:Y:S02]  /*0e40*/  IMAD.MOV R14, RZ, RZ, -R14 ;  /* 0x000000ffff0e7224 */ /* 0x000fe400078e0a0e */
[----:B------:R-:W-:Y:S01]  /*0e50*/  IMAD.MOV R6, RZ, RZ, -R4 ;  /* 0x000000ffff067224 */ /* 0x000fe200078e0a04 */
[----:B------:R-:W-:Y:S01]  /*0e60*/  LOP3.LUT R5, R20, R5, RZ, 0xc0, !PT ;  /* 0x0000000514057212 */ /* 0x000fe200078ec0ff */
[----:B------:R-:W-:Y:S02]  /*0e70*/  @P3 IMAD R2, R18, R14, R3 ;  /* 0x0000000e12023224 */ /* 0x000fe400078e0203 */
[----:B------:R-:W-:Y:S02]  /*0e80*/  IMAD R13, R12, R4, R13 ;  /* 0x000000040c0d7224 */ /* 0x000fe400078e020d */
[----:B0-----:R-:W-:-:S02]  /*0e90*/  IMAD R3, R6, R19, R30 ;  /* 0x0000001306037224 */ /* 0x001fc400078e021e */
[----:B------:R-:W-:Y:S02]  /*0ea0*/  IMAD R2, R13, R21, R2 ;  /* 0x000000150d027224 */ /* 0x000fe400078e0202 */
[----:B------:R-:W-:Y:S02]  /*0eb0*/  IMAD R3, R3, R22, R5 ;  /* 0x0000001603037224 */ /* 0x000fe400078e0205 */
[----:B------:R-:W-:-:S03]  /*0ec0*/  IMAD.MOV.U32 R10, RZ, RZ, 0x1 ;  /* 0x00000001ff0a7424 */ /* 0x000fc600078e00ff */
[----:B------:R-:W-:Y:S02]  /*0ed0*/  SEL R18, R3, R2, !P3 ;  /* 0x0000000203127207 */ /* 0x000fe40005800000 */
[----:B------:R-:W-:-:S07]  /*0ee0*/  SEL R20, R2, R3, !P3 ;  /* 0x0000000302147207 */ /* 0x000fce0005800000 */
.L_x_5:
[----:B------:R-:W-:-:S08]  /*0ef0*/  NOP ;  /* 0x0000000000007918 */ /* 0x000fd00000000000 */
[----:B------:R-:W0:Y:S02]  /*0f00*/  USETMAXREG.TRY_ALLOC.CTAPOOL UP0, 0xe8 ;  /* 0x000000e8000079c8 */ /* 0x000e240008000600 */
[----:B0-----:R-:W-:-:S13]  /*0f10*/  PLOP3.LUT P0, PT, PT, PT, UP0, 0x80, 0x0 ;  /* 0x000000000000781c */ /* 0x001fda0003f0f008 */
[----:B------:R-:W-:Y:S05]  /*0f20*/  @!P0 BRA `(.L_x_5) ;  /* 0xfffffffc00f08947 */ /* 0x000fea000383ffff */
[----:B------:R-:W-:Y:S01]  /*0f30*/  ULDC.64 UR4, c[0x0][0x598] ;  /* 0x0001660000047ab9 */ /* 0x000fe20000000a00 */
[----:B------:R-:W-:Y:S01]  /*0f40*/  ULDC.64 UR16, c[0x0][0x208] ;  /* 0x0000820000107ab9 */ /* 0x000fe20000000a00 */
[----:B------:R-:W-:-:S04]  /*0f50*/  ISETP.NE.U32.AND P0, PT, RZ, UR4, PT ;  /* 0x00000004ff007c0c */ /* 0x000fc8000bf05070 */
[----:B------:R-:W-:-:S13]  /*0f60*/  ISETP.NE.AND.EX P0, PT, RZ, UR5, PT, P0 ;  /* 0x00000005ff007c0c */ /* 0x000fda000bf05300 */
[----:B------:R-:W-:Y:S05]  /*0f70*/  @!P0 BRA `(.L_x_8) ;  /* 0x00000000001c8947 */ /* 0x000fea0003800000 */
[----:B------:R-:W0:Y:S02]  /*0f80*/  LDC.64 R2, c[0x0][0x598] ;  /* 0x00016600ff027b82 */ /* 0x000e240000000a00 */
[----:B0-----:R-:W2:Y:S02]  /*0f90*/  LDG.E.64 R2, desc[UR16][R2.64] ;  /* 0x0000001002027981 */ /* 0x001ea4000c1e1b00 */
[----:B--2---:R-:W-:-:S04]  /*0fa0*/  ISETP.NE.U32.AND P0, PT, R2, RZ, PT ;  /* 0x000000ff0200720c */ /* 0x004fc80003f05070 */
[----:B------:R-:W-:-:S13]  /*0fb0*/  ISETP.NE.AND.EX P0, PT, R3, RZ, PT, P0 ;  /* 0x000000ff0300720c */ /* 0x000fda0003f05300 */
[----:B------:R-:W-:Y:S05]  /*0fc0*/  @!P0 BRA `(.L_x_8) ;  /* 0x0000000000088947 */ /* 0x000fea0003800000 */
[----:B------:R0:W5:Y:S01]  /*0fd0*/  LD.E R6, desc[UR16][R2.64] ;  /* 0x0000001002067980 */ /* 0x000162000c101900 */
[----:B------:R-:W-:Y:S05]  /*0fe0*/  BRA `(.L_x_9) ;  /* 0x0000000000207947 */ /* 0x000fea0003800000 */
.L_x_8:
[----:B------:R-:W-:Y:S02]  /*0ff0*/  ULDC.64 UR4, c[0x0][0x588] ;  /* 0x0001620000047ab9 */ /* 0x000fe40000000a00 */
[----:B------:R-:W-:-:S04]  /*1000*/  ISETP.NE.U32.AND P0, PT, RZ, UR4, PT ;  /* 0x00000004ff007c0c */ /* 0x000fc8000bf05070 */
[----:B------:R-:W-:-:S13]  /*1010*/  ISETP.NE.AND.EX P0, PT, RZ, UR5, PT, P0 ;  /* 0x00000005ff007c0c */ /* 0x000fda000bf05300 */
[----:B------:R-:W-:Y:S05]  /*1020*/  @!P0 BRA `(.L_x_10) ;  /* 0x00000000000c8947 */ /* 0x000fea0003800000 */
[----:B------:R-:W0:Y:S02]  /*1030*/  LDC.64 R6, c[0x0][0x588] ;  /* 0x00016200ff067b82 */ /* 0x000e240000000a00 */
[----:B0-----:R1:W5:Y:S01]  /*1040*/  LDG.E R6, desc[UR16][R6.64] ;  /* 0x0000001006067981 */ /* 0x001362000c1e1900 */
[----:B------:R-:W-:Y:S05]  /*1050*/  BRA `(.L_x_9) ;  /* 0x0000000000047947 */ /* 0x000fea0003800000 */
.L_x_10:
[----:B------:R-:W2:Y:S02]  /*1060*/  LDC R6, c[0x0][0x580] ;  /* 0x00016000ff067b82 */ /* 0x000ea40000000800 */
.L_x_9:
[----:B------:R-:W-:Y:S02]  /*1070*/  ULDC.64 UR4, c[0x0][0x5a0] ;  /* 0x0001680000047ab9 */ /* 0x000fe40000000a00 */
[----:B------:R-:W-:-:S04]  /*1080*/  ISETP.NE.U32.AND P0, PT, RZ, UR4, PT ;  /* 0x00000004ff007c0c */ /* 0x000fc8000bf05070 */
[----:B------:R-:W-:-:S13]  /*1090*/  ISETP.NE.AND.EX P0, PT, RZ, UR5, PT, P0 ;  /* 0x00000005ff007c0c */ /* 0x000fda000bf05300 */
[----:B------:R-:W-:Y:S05]  /*10a0*/  @!P0 BRA `(.L_x_11) ;  /* 0x00000000001c8947 */ /* 0x000fea0003800000 */
[----:B0-----:R-:W0:Y:S02]  /*10b0*/  LDC.64 R2, c[0x0][0x5a0] ;  /* 0x00016800ff027b82 */ /* 0x001e240000000a00 */
[----:B0-----:R-:W3:Y:S02]  /*10c0*/  LDG.E.64 R2, desc[UR16][R2.64] ;  /* 0x0000001002027981 */ /* 0x001ee4000c1e1b00 */
[----:B---3--:R-:W-:-:S04]  /*10d0*/  ISETP.NE.U32.AND P0, PT, R2, RZ, PT ;  /* 0x000000ff0200720c */ /* 0x008fc80003f05070 */
[----:B------:R-:W-:-:S13]  /*10e0*/  ISETP.NE.AND.EX P0, PT, R3, RZ, PT, P0 ;  /* 0x000000ff0300720c */ /* 0x000fda0003f05300 */
[----:B------:R-:W-:Y:S05]  /*10f0*/  @!P0 BRA `(.L_x_11) ;  /* 0x0000000000088947 */ /* 0x000fea0003800000 */
[----:B-1----:R0:W5:Y:S01]  /*1100*/  LD.E R7, desc[UR16][R2.64] ;  /* 0x0000001002077980 */ /* 0x002162000c101900 */
[----:B------:R-:W-:Y:S05]  /*1110*/  BRA `(.L_x_12) ;  /* 0x0000000000207947 */ /* 0x000fea0003800000 */
.L_x_11:
[----:B------:R-:W-:Y:S02]  /*1120*/  ULDC.64 UR4, c[0x0][0x590] ;  /* 0x0001640000047ab9 */ /* 0x000fe40000000a00 */
[----:B------:R-:W-:-:S04]  /*1130*/  ISETP.NE.U32.AND P0, PT, RZ, UR4, PT ;  /* 0x00000004ff007c0c */ /* 0x000fc8000bf05070 */
[----:B------:R-:W-:-:S13]  /*1140*/  ISETP.NE.AND.EX P0, PT, RZ, UR5, PT, P0 ;  /* 0x00000005ff007c0c */ /* 0x000fda000bf05300 */
[----:B------:R-:W-:Y:S05]  /*1150*/  @!P0 BRA `(.L_x_13) ;  /* 0x00000000000c8947 */ /* 0x000fea0003800000 */
[----:B0-----:R-:W1:Y:S02]  /*1160*/  LDC.64 R2, c[0x0][0x590] ;  /* 0x00016400ff027b82 */ /* 0x001e640000000a00 */
[----:B-1----:R1:W5:Y:S01]  /*1170*/  LDG.E R7, desc[UR16][R2.64] ;  /* 0x0000001002077981 */ /* 0x002362000c1e1900 */
[----:B------:R-:W-:Y:S05]  /*1180*/  BRA `(.L_x_12) ;  /* 0x0000000000047947 */ /* 0x000fea0003800000 */
.L_x_13:
[----:B-1----:R-:W3:Y:S02]  /*1190*/  LDC R7, c[0x0][0x584] ;  /* 0x00016100ff077b82 */ /* 0x002ee40000000800 */
.L_x_12:
[----:B------:R-:W-:-:S13]  /*11a0*/  LOP3.LUT P0, RZ, R10, 0xff, RZ, 0xc0, !PT ;  /* 0x000000ff0aff7812 */ /* 0x000fda000780c0ff */
[----:B------:R-:W-:Y:S05]  /*11b0*/  @!P0 EXIT ;  /* 0x000000000000894d */ /* 0x000fea0003800000 */
[----:B------:R-:W-:Y:S01]  /*11c0*/  ULDC UR4, c[0x0][0x28c] ;  /* 0x0000a30000047ab9 */ /* 0x000fe20000000800 */
[----:B------:R-:W-:Y:S01]  /*11d0*/  LOP3.LUT R50, R8, 0x1, RZ, 0xfc, !PT ;  /* 0x0000000108327812 */ /* 0x000fe200078efcff */
[----:B------:R-:W-:-:S04]  /*11e0*/  UIADD3 UR4, UR4, 0x1f, URZ ;  /* 0x0000001f04047890 */ /* 0x000fc8000fffe03f */
[----:B------:R-:W-:-:S04]  /*11f0*/  USHF.R.S32.HI UR5, URZ, 0x1f, UR4 ;  /* 0x0000001f3f057899 */ /* 0x000fc80008011404 */
[----:B------:R-:W-:-:S03]  /*1200*/  ULEA.HI UR5, UR5, UR4, URZ, 0x5 ;  /* 0x0000000405057291 */ /* 0x000fc6000f8f283f */
[----:B------:R-:W-:Y:S01]  /*1210*/  UMOV UR4, URZ ;  /* 0x0000003f00047c82 */ /* 0x000fe20008000000 */
[----:B------:R-:W-:-:S03]  /*1220*/  USHF.R.S32.HI UR9, URZ, 0x5, UR5 ;  /* 0x000000053f097899 */ /* 0x000fc60008011405 */
[----:B------:R-:W-:-:S09]  /*1230*/  UMOV UR5, URZ ;  /* 0x0000003f00057c82 */ /* 0x000fd20008000000 */
.L_x_70:
[----:B01----:R-:W-:Y:S01]  /*1240*/  LOP3.LUT R2, R16, 0x80, RZ, 0xc0, !PT ;  /* 0x0000008010027812 */ /* 0x003fe200078ec0ff */
[----:B------:R-:W0:Y:S01]  /*1250*/  S2UR UR13, SR_CgaCtaId ;  /* 0x00000000000d79c3 */ /* 0x000e220000008800 */
[----:B------:R-:W-:Y:S01]  /*1260*/  UMOV UR12, 0x400 ;  /* 0x00000400000c7882 */ /* 0x000fe20000000000 */
[----:B------:R-:W-:Y:S01]  /*1270*/  UMOV UR6, URZ ;  /* 0x0000003f00067c82 */ /* 0x000fe20008000000 */
[----:B------:R-:W-:Y:S01]  /*1280*/  SHF.R.U32.HI R2, RZ, 0x7, R2 ;  /* 0x00000007ff027819 */ /* 0x000fe20000011602 */
[----:B------:R-:W-:Y:S01]  /*1290*/  UMOV UR7, URZ ;  /* 0x0000003f00077c82 */ /* 0x000fe20008000000 */
[----:B------:R-:W-:Y:S01]  /*12a0*/  UMOV UR18, UR5 ;  /* 0x0000000500127c82 */ /* 0x000fe20008000000 */
[----:B------:R-:W-:Y:S01]  /*12b0*/  CS2R R12, SRZ ;  /* 0x00000000000c7805 */ /* 0x000fe2000001ff00 */
[----:B------:R-:W-:Y:S01]  /*12c0*/  IMAD.MOV.U32 R17, RZ, RZ, RZ ;  /* 0x000000ffff117224 */ /* 0x000fe200078e00ff */
[----:B------:R-:W1:Y:S01]  /*12d0*/  LDC R3, c[0x0][0x28c] ;  /* 0x0000a300ff037b82 */ /* 0x000e620000000800 */
[----:B----4-:R-:W4:Y:S01]  /*12e0*/  SHFL.IDX PT, R2, R2, RZ, 0x1f ;  /* 0x00001fff02027589 */ /* 0x010f2200000e0000 */
[----:B------:R-:W-:Y:S01]  /*12f0*/  IMAD.MOV.U32 R21, RZ, RZ, RZ ;  /* 0x000000ffff157224 */ /* 0x000fe200078e00ff */
[----:B------:R-:W-:Y:S01]  /*1300*/  CS2R R22, SRZ ;  /* 0x0000000000167805 */ /* 0x000fe2000001ff00 */
[----:B------:R-:W-:Y:S01]  /*1310*/  IMAD.MOV.U32 R40, RZ, RZ, RZ ;  /* 0x000000ffff287224 */ /* 0x000fe200078e00ff */
[----:B------:R-:W-:-:S02]  /*1320*/  CS2R R42, SRZ ;  /* 0x00000000002a7805 */ /* 0x000fc4000001ff00 */
[----:B------:R-:W-:Y:S02]  /*1330*/  CS2R R44, SRZ ;  /* 0x00000000002c7805 */ /* 0x000fe4000001ff00 */
[----:B------:R-:W-:Y:S02]  /*1340*/  CS2R R46, SRZ ;  /* 0x00000000002e7805 */ /* 0x000fe4000001ff00 */
[----:B------:R-:W-:Y:S01]  /*1350*/  CS2R R48, SRZ ;  /* 0x0000000000307805 */ /* 0x000fe2000001ff00 */
[----:B------:R-:W-:Y:S01]  /*1360*/  IMAD.MOV.U32 R51, RZ, RZ, RZ ;  /* 0x000000ffff337224 */ /* 0x000fe200078e00ff */
[----:B------:R-:W-:Y:S01]  /*1370*/  CS2R R32, SRZ ;  /* 0x0000000000207805 */ /* 0x000fe2000001ff00 */
[----:B------:R-:W-:Y:S01]  /*1380*/  IMAD.U32 R5, RZ, RZ, UR4 ;  /* 0x00000004ff057e24 */ /* 0x000fe2000f8e00ff */
[----:B------:R-:W-:Y:S02]  /*1390*/  CS2R R34, SRZ ;  /* 0x0000000000227805 */ /* 0x000fe4000001ff00 */
[----:B------:R-:W-:-:S02]  /*13a0*/  CS2R R36, SRZ ;  /* 0x0000000000247805 */ /* 0x000fc4000001ff00 */
[----:B------:R-:W-:Y:S02]  /*13b0*/  CS2R R38, SRZ ;  /* 0x0000000000267805 */ /* 0x000fe4000001ff00 */
[----:B--2---:R-:W-:Y:S02]  /*13c0*/  CS2R R24, SRZ ;  /* 0x0000000000187805 */ /* 0x004fe4000001ff00 */
[----:B------:R-:W-:Y:S02]  /*13d0*/  CS2R R26, SRZ ;  /* 0x00000000001a7805 */ /* 0x000fe4000001ff00 */
[----:B------:R-:W-:Y:S02]  /*13e0*/  CS2R R28, SRZ ;  /* 0x00000000001c7805 */ /* 0x000fe4000001ff00 */
[----:B------:R-:W-:Y:S02]  /*13f0*/  CS2R R30, SRZ ;  /* 0x00000000001e7805 */ /* 0x000fe4000001ff00 */
[----:B-1----:R-:W-:-:S02]  /*1400*/  ISETP.GE.AND P0, PT, R3, 0x1, PT ;  /* 0x000000010300780c */ /* 0x002fc40003f06270 */
[----:B----4-:R-:W-:-:S13]  /*1410*/  R2UR UR8, R2 ;  /* 0x00000000020872ca */ /* 0x010fda00000e0000 */
[----:B------:R-:W-:-:S04]  /*1420*/  ULEA.HI UR10, UR8, UR8, URZ, 0x1 ;  /* 0x00000008080a7291 */ /* 0x000fc8000f8f083f */
[----:B------:R-:W-:Y:S02]  /*1430*/  ULOP3.LUT UR11, UR10, 0x1ffffe, URZ, 0xc0, !UPT ;  /* 0x001ffffe0a0b7892 */ /* 0x000fe4000f8ec03f */
[----:B0-----:R-:W-:Y:S02]  /*1440*/  ULEA UR10, UR13, UR12, 0x18 ;  /* 0x0000000c0d0a7291 */ /* 0x001fe4000f8ec03f */
[----:B------:R-:W-:-:S03]  /*1450*/  UIADD3 UR11, UR8, -UR11, URZ ;  /* 0x8000000b080b7290 */ /* 0x000fc6000fffe03f */
[----:B------:R-:W-:Y:S01]  /*1460*/  UMOV UR8, URZ ;  /* 0x0000003f00087c82 */ /* 0x000fe20008000000 */
[----:B------:R-:W-:-:S04]  /*1470*/  ULEA UR11, UR11, UR10, 0xb ;  /* 0x0000000a0b0b7291 */ /* 0x000fc8000f8e583f */
[----:B------:R-:W-:-:S04]  /*1480*/  UIADD3 UR11, UR11, 0x280, URZ ;  /* 0x000002800b0b7890 */ /* 0x000fc8000fffe03f */
[----:B------:R-:W-:-:S04]  /*1490*/  USHF.R.U32.HI UR11, URZ, 0x4, UR11 ;  /* 0x000000043f0b7899 */ /* 0x000fc8000801160b */
[----:B------:R-:W-:Y:S01]  /*14a0*/  ULOP3.LUT UR11, UR11, 0x3fff, URZ, 0xc0, !UPT ;  /* 0x00003fff0b0b7892 */ /* 0x000fe2000f8ec03f */
[----:B---3--:R-:W-:Y:S11]  /*14b0*/  @!P0 BRA `(.L_x_14) ;  /* 0x0000000400108947 */ /* 0x008ff60003800000 */
[----:B------:R-:W-:-:S13]  /*14c0*/  ISETP.NE.AND P1, PT, R50, 0x3, PT ;  /* 0x000000033200780c */ /* 0x000fda0003f25270 */
[----:B------:R-:W-:Y:S05]  /*14d0*/  @!P1 BRA `(.L_x_15) ;  /* 0x0000000000049947 */ /* 0x000fea0003800000 */
[----:B------:R-:W-:Y:S01]  /*14e0*/  BPT.TRAP 0x1 ;  /* 0x000000040000795c */ /* 0x000fe20000300000 */
.L_x_15:
[----:B------:R-:W-:Y:S01]  /*14f0*/  ULEA UR6, UR5, UR10, 0x3 ;  /* 0x0000000a05067291 */ /* 0x000fe2000f8e183f */
[----:B------:R-:W-:-:S05]  /*1500*/  IMAD.U32 R2, RZ, RZ, UR4 ;  /* 0x00000004ff027e24 */ /* 0x000fca000f8e00ff */
[----:B------:R-:W-:-:S04]  /*1510*/  SHF.L.U32 R2, R2, 0x1f, RZ ;  /* 0x0000001f02027819 */ /* 0x000fc800000006ff */
[----:B------:R0:W1:Y:S01]  /*1520*/  SYNCS.PHASECHK.TRANS64.TRYWAIT P0, [UR6], R2 ;  /* 0x00000002ff0075a7 */ /* 0x0000620008000146 */
[----:B------:R-:W-:Y:S05]  /*1530*/  @!P1 BRA `(.L_x_16) ;  /* 0x0000000000049947 */ /* 0x000fea0003800000 */
[----:B------:R-:W-:Y:S01]  /*1540*/  BPT.TRAP 0x1 ;  /* 0x000000040000795c */ /* 0x000fe20000300000 */
.L_x_16:
[----:B-1----:R-:W-:Y:S05]  /*1550*/  @P0 BRA `(.L_x_17) ;  /* 0x0000000000080947 */ /* 0x002fea0003800000 */
[----:B------:R-:W1:Y:S02]  /*1560*/  SYNCS.PHASECHK.TRANS64.TRYWAIT P0, [UR6], R2 ;  /* 0x00000002ff0075a7 */ /* 0x000e640008000146 */
[----:B-1----:R-:W-:Y:S05]  /*1570*/  @!P0 BRA `(.L_x_18) ;  /* 0x0000004c00388947 */ /* 0x002fea0003800000 */
.L_x_17:
[----:B------:R-:W-:Y:S01]  /*1580*/  UIADD3 UR6, UR10, 0x34280, URZ ;  /* 0x000342800a067890 */ /* 0x000fe2000fffe03f */
[----:B------:R-:W-:Y:S01]  /*1590*/  WARPGROUP.ARRIVE ;  /* 0x00000000000079c5 */ /* 0x000fe20000000000 */
[----:B------:R-:W-:Y:S01]  /*15a0*/  ULOP3.LUT UR12, UR11, 0x10000, URZ, 0xfc, !UPT ;  /* 0x000100000b0c7892 */ /* 0x000fe2000f8efc3f */
[----:B------:R-:W-:Y:S01]  /*15b0*/  CS2R R12, SRZ ;  /* 0x00000000000c7805 */ /* 0x000fe2000001ff00 */
[----:B------:R-:W-:Y:S01]  /*15c0*/  USHF.R.U32.HI UR6, URZ, 0x4, UR6 ;  /* 0x000000043f067899 */ /* 0x000fe20008011606 */
[----:B------:R-:W-:Y:S01]  /*15d0*/  IMAD.MOV.U32 R17, RZ, RZ, RZ ;  /* 0x000000ffff117224 */ /* 0x000fe200078e00ff */
[----:B------:R-:W-:Y:S01]  /*15e0*/  ULEA UR12, UR5, UR12, 0x9 ;  /* 0x0000000c050c7291 */ /* 0x000fe2000f8e483f */
[----:B------:R-:W-:Y:S01]  /*15f0*/  IMAD.MOV.U32 R21, RZ, RZ, RZ ;  /* 0x000000ffff157224 */ /* 0x000fe200078e00ff */
[----:B------:R-:W-:Y:S01]  /*1600*/  ULOP3.LUT UR6, UR6, 0x3fff, URZ, 0xc0, !UPT ;  /* 0x00003fff06067892 */ /* 0x000fe2000f8ec03f */
[----:B------:R-:W-:Y:S01]  /*1610*/  CS2R R22, SRZ ;  /* 0x0000000000167805 */ /* 0x000fe2000001ff00 */
[----:B------:R-:W-:Y:S01]  /*1620*/  UIADD3 UR7, UR12, 0x100, URZ ;  /* 0x000001000c077890 */ /* 0x000fe2000fffe03f */
[----:B------:R-:W-:Y:S01]  /*1630*/  IMAD.MOV.U32 R40, RZ, RZ, RZ ;  /* 0x000000ffff287224 */ /* 0x000fe200078e00ff */
[----:B------:R-:W-:Y:S01]  /*1640*/  ULOP3.LUT UR6, UR6, 0x10000, URZ, 0xfc, !UPT ;  /* 0x0001000006067892 */ /* 0x000fe2000f8efc3f */
[----:B------:R-:W-:Y:S01]  /*1650*/  CS2R R42, SRZ ;  /* 0x00000000002a7805 */ /* 0x000fe2000001ff00 */
[----:B------:R-:W-:Y:S01]  /*1660*/  ULDC UR8, c[0x0][0x50c] ;  /* 0x0001430000087ab9 */ /* 0x000fe20000000800 */
[----:B------:R-:W-:Y:S01]  /*1670*/  UMOV UR13, 0xc0000010 ;  /* 0xc0000010000d7882 */ /* 0x000fe20000000000 */
[----:B------:R-:W-:Y:S01]  /*1680*/  ULEA UR14, UR5, UR6, 0x5 ;  /* 0x00000006050e7291 */ /* 0x000fe2000f8e283f */
[----:B------:R-:W-:Y:S01]  /*1690*/  CS2R R44, SRZ ;  /* 0x00000000002c7805 */ /* 0x000fe2000001ff00 */
[----:B------:R-:W-:Y:S01]  /*16a0*/  UMOV UR15, 0xc0000010 ;  /* 0xc0000010000f7882 */ /* 0x000fe20000000000 */
[----:B------:R-:W-:Y:S01]  /*16b0*/  UISETP.NE.AND UP0, UPT, UR8, 0x1, UPT ;  /* 0x000000010800788c */ /* 0x000fe2000bf05270 */
[----:B------:R-:W-:Y:S01]  /*16c0*/  CS2R R46, SRZ ;  /* 0x00000000002e7805 */ /* 0x000fe2000001ff00 */
[----:B------:R-:W-:Y:S01]  /*16d0*/  UMOV UR6, 0x1 ;  /* 0x0000000100067882 */ /* 0x000fe20000000000 */
[----:B------:R-:W-:Y:S01]  /*16e0*/  CS2R R48, SRZ ;  /* 0x0000000000307805 */ /* 0x000fe2000001ff00 */
[----:B------:R-:W-:-:S02]  /*16f0*/  IMAD.MOV.U32 R51, RZ, RZ, RZ ;  /* 0x000000ffff337224 */ /* 0x000fc400078e00ff */
[----:B------:R-:W-:Y:S01]  /*1700*/  QGMMA.64x16x32.F32.E4M3.E4M3 R32, gdesc[UR12], RZ, !UPT ;  /* 0x002000000c2079f3 */ /* 0x000fe2000c7008ff */
[----:B------:R-:W-:Y:S01]  /*1710*/  UMOV UR12, UR7 ;  /* 0x00000007000c7c82 */ /* 0x000fe20008000000 */
[----:B------:R-:W-:Y:S01]  /*1720*/  USEL UR7, URZ, 0x1, UP0 ;  /* 0x000000013f077887 */ /* 0x000fe20008000000 */
[----:B------:R-:W-:Y:S02]  /*1730*/  UMOV UR13, 0xc0000010 ;  /* 0xc0000010000d7882 */ /* 0x000fe40000000000 */
[----:B------:R-:W-:Y:S03]  /*1740*/  QGMMA.64x16x32.F32.E4M3.E4M3 R24, gdesc[UR12], RZ, !UPT, gsb0 ;  /* 0x002000000c1879f3 */ /* 0x000fe6000c0008ff */
[----:B------:R-:W-:-:S13]  /*1750*/  ISETP.NE.AND P0, PT, RZ, UR7, PT ;  /* 0x00000007ff007c0c */ /* 0x000fda000bf05270 */
[----:B------:R-:W-:Y:S05]  /*1760*/  @!P0 BRA `(.L_x_19) ;  /* 0x0000000000488947 */ /* 0x000fea0003800000 */
[----:B------:R-:W-:Y:S02]  /*1770*/  WARPGROUP.DEPBAR.LE gsb0, 0x0 ;  /* 0x00008000000079c5 */ /* 0x000fe40000010000 */
[----:B------:R-:W-:-:S01]  /*1780*/  FADD R51, RZ, R32 ;  /* 0x00000020ff337221 */ /* 0x000fc20000000000 */
[----:B------:R-:W-:Y:S01]  /*1790*/  FADD R48, RZ, R33 ;  /* 0x00000021ff307221 */ /* 0x000fe20000000000 */
        /* <DEDUP_REMOVED lines=14> */
[----:B------:R-:W-:-:S06]  /*1880*/  UMOV UR6, URZ ;  /* 0x0000003f00067c82 */ /* 0x000fcc0008000000 */
.L_x_19:
[----:B------:R-:W-:-:S04]  /*1890*/  UIADD3 UR18, UR5, 0x1, URZ ;  /* 0x0000000105127890 */ /* 0x000fc8000fffe03f */
[----:B------:R-:W-:-:S04]  /*18a0*/  UISETP.NE.AND UP0, UPT, UR18, 0x1a, UPT ;  /* 0x0000001a1200788c */ /* 0x000fc8000bf05270 */
[----:B------:R-:W-:Y:S02]  /*18b0*/  USEL UR8, URZ, 0x1, UP0 ;  /* 0x000000013f087887 */ /* 0x000fe40008000000 */
[----:B------:R-:W-:Y:S02]  /*18c0*/  USEL UR18, UR18, URZ, UP0 ;  /* 0x0000003f12127287 */ /* 0x000fe40008000000 */
[----:B------:R-:W-:-:S06]  /*18d0*/  ULOP3.LUT UR8, UR4, UR8, URZ, 0x3c, !UPT ;  /* 0x0000000804087292 */ /* 0x000fcc000f8e3c3f */
[----:B------:R-:W-:Y:S01]  /*18e0*/  IMAD.U32 R5, RZ, RZ, UR8 ;  /* 0x00000008ff057e24 */ /* 0x000fe2000f8e00ff */
[----:B------:R-:W-:-:S06]  /*18f0*/  UMOV UR8, 0x1 ;  /* 0x0000000100087882 */ /* 0x000fcc0000000000 */
.L_x_14:
[----:B------:R-:W-:-:S04]  /*1900*/  UISETP.LT.AND UP0, UPT, UR9, 0x1, UPT ;  /* 0x000000010900788c */ /* 0x000fc8000bf01270 */
[----:B------:R-:W-:-:S04]  /*1910*/  USEL UR12, UR9, 0x1, UP0 ;  /* 0x00000001090c7887 */ /* 0x000fc80008000000 */
[----:B------:R-:W-:-:S04]  /*1920*/  UIADD3 UR12, UR9, -UR12, URZ ;  /* 0x8000000c090c7290 */ /* 0x000fc8000fffe03f */
[----:B------:R-:W-:-:S06]  /*1930*/  UISETP.GE.AND UP0, UPT, UR12, 0x1, UPT ;  /* 0x000000010c00788c */ /* 0x000fcc000bf06270 */
[----:B------:R-:W-:-:S13]  /*1940*/  PLOP3.LUT P0, PT, PT, PT, UP0, 0x80, 0x0 ;  /* 0x000000000000781c */ /* 0x000fda0003f0f008 */
[----:B------:R-:W-:Y:S05]  /*1950*/  @!P0 BRA `(.L_x_20) ;  /* 0x0000000400408947 */ /* 0x000fea0003800000 */
[----:B01----:R-:W-:Y:S01]  /*1960*/  IMAD.U32 R2, RZ, RZ, UR12 ;  /* 0x0000000cff027e24 */ /* 0x003fe2000f8e00ff */
[----:B------:R-:W-:Y:S01]  /*1970*/  UMOV UR19, UR5 ;  /* 0x0000000500137c82 */ /* 0x000fe20008000000 */
[----:B------:R-:W-:-:S05]  /*1980*/  ULDC UR20, c[0x0][0x50c] ;  /* 0x0001430000147ab9 */ /* 0x000fca0000000800 */
.L_x_28:
[----:B------:R-:W-:-:S13]  /*1990*/  ISETP.NE.AND P1, PT, R50, 0x3, PT ;  /* 0x000000033200780c */ /* 0x000fda0003f25270 */
[----:B01----:R-:W-:Y:S05]  /*19a0*/  @!P1 BRA `(.L_x_21) ;  /* 0x0000000000049947 */ /* 0x003fea0003800000 */
[----:B------:R-:W-:Y:S01]  /*19b0*/  BPT.TRAP 0x1 ;  /* 0x000000040000795c */ /* 0x000fe20000300000 */
.L_x_21:
[----:B------:R-:W0:Y:S01]  /*19c0*/  S2UR UR12, SR_CgaCtaId ;  /* 0x00000000000c79c3 */ /* 0x000e220000008800 */
[----:B------:R-:W-:Y:S01]  /*19d0*/  UMOV UR10, 0x400 ;  /* 0x00000400000a7882 */ /* 0x000fe20000000000 */
[----:B------:R-:W-:Y:S01]  /*19e0*/  SHF.L.U32 R3, R5, 0x1f, RZ ;  /* 0x0000001f05037819 */ /* 0x000fe200000006ff */
[----:B0-----:R-:W-:-:S04]  /*19f0*/  ULEA UR10, UR12, UR10, 0x18 ;  /* 0x0000000a0c0a7291 */ /* 0x001fc8000f8ec03f */
[----:B------:R-:W-:-:S09]  /*1a00*/  ULEA UR12, UR18, UR10, 0x3 ;  /* 0x0000000a120c7291 */ /* 0x000fd2000f8e183f */
[----:B------:R0:W1:Y:S01]  /*1a10*/  SYNCS.PHASECHK.TRANS64.TRYWAIT P0, [UR12], R3 ;  /* 0x00000003ff0075a7 */ /* 0x000062000800014c */
[----:B------:R-:W-:Y:S05]  /*1a20*/  @!P1 BRA `(.L_x_22) ;  /* 0x0000000000049947 */ /* 0x000fea0003800000 */
[----:B------:R-:W-:Y:S01]  /*1a30*/  BPT.TRAP 0x1 ;  /* 0x000000040000795c */ /* 0x000fe20000300000 */
.L_x_22:
[----:B-1----:R-:W-:Y:S05]  /*1a40*/  @P0 BRA `(.L_x_23) ;  /* 0x0000000000080947 */ /* 0x002fea0003800000 */
[----:B------:R-:W1:Y:S02]  /*1a50*/  SYNCS.PHASECHK.TRANS64.TRYWAIT P0, [UR12], R3 ;  /* 0x00000003ff0075a7 */ /* 0x000e64000800014c */
[----:B-1----:R-:W-:Y:S05]  /*1a60*/  @!P0 BRA `(.L_x_24) ;  /* 0x0000004800148947 */ /* 0x002fea0003800000 */
.L_x_23:
[----:B------:R-:W-:Y:S01]  /*1a70*/  UIADD3 UR12, UR10, 0x34280, URZ ;  /* 0x000342800a0c7890 */ /* 0x000fe2000fffe03f */
[----:B------:R-:W-:Y:S01]  /*1a80*/  WARPGROUP.ARRIVE ;  /* 0x00000000000079c5 */ /* 0x000fe20000000000 */
[----:B------:R-:W-:Y:S02]  /*1a90*/  UISETP.NE.AND UP0, UPT, UR7, URZ, UPT ;  /* 0x0000003f0700728c */ /* 0x000fe4000bf05270 */
[----:B------:R-:W-:Y:S02]  /*1aa0*/  USHF.R.U32.HI UR12, URZ, 0x4, UR12 ;  /* 0x000000043f0c7899 */ /* 0x000fe4000801160c */
[----:B------:R-:W-:Y:S02]  /*1ab0*/  USEL UR8, UR8, URZ, !UP0 ;  /* 0x0000003f08087287 */ /* 0x000fe4000c000000 */
[----:B------:R-:W-:Y:S02]  /*1ac0*/  ULOP3.LUT UR7, UR12, 0x3fff, URZ, 0xc0, !UPT ;  /* 0x00003fff0c077892 */ /* 0x000fe4000f8ec03f */
[----:B------:R-:W-:-:S02]  /*1ad0*/  ULOP3.LUT UR12, UR11, 0x10000, URZ, 0xfc, !UPT ;  /* 0x000100000b0c7892 */ /* 0x000fc4000f8efc3f */
[----:B------:R-:W-:Y:S02]  /*1ae0*/  ULOP3.LUT UR7, UR7, 0x10000, URZ, 0xfc, !UPT ;  /* 0x0001000007077892 */ /* 0x000fe4000f8efc3f */
[----:B------:R-:W-:Y:S02]  /*1af0*/  UISETP.NE.U32.AND UP0, UPT, UR8, URZ, UPT ;  /* 0x0000003f0800728c */ /* 0x000fe4000bf05070 */
[----:B------:R-:W-:Y:S02]  /*1b00*/  ULEA UR12, UR18, UR12, 0x9 ;  /* 0x0000000c120c7291 */ /* 0x000fe4000f8e483f */
[----:B------:R-:W-:Y:S02]  /*1b10*/  ULEA UR14, UR18, UR7, 0x5 ;  /* 0x00000007120e7291 */ /* 0x000fe4000f8e283f */
[----:B------:R-:W-:Y:S01]  /*1b20*/  UIADD3 UR7, UR12, 0x100, URZ ;  /* 0x000001000c077890 */ /* 0x000fe2000fffe03f */
[----:B------:R-:W-:Y:S01]  /*1b30*/  UMOV UR13, 0xc0000010 ;  /* 0xc0000010000d7882 */ /* 0x000fe20000000000 */
[----:B------:R-:W-:Y:S01]  /*1b40*/  UMOV UR15, 0xc0000010 ;  /* 0xc0000010000f7882 */ /* 0x000fe20000000000 */
[----:B------:R-:W-:-:S04]  /*1b50*/  UIADD3 UR6, UR6, 0x1, URZ ;  /* 0x0000000106067890 */ /* 0x000fc8000fffe03f */
[----:B------:R-:W-:Y:S01]  /*1b60*/  QGMMA.64x16x32.F32.E4M3.E4M3 R32, gdesc[UR12], R32, UP0 ;  /* 0x002000000c2079f3 */ /* 0x000fe2000bf00820 */
[----:B------:R-:W-:Y:S01]  /*1b70*/  UMOV UR12, UR7 ;  /* 0x00000007000c7c82 */ /* 0x000fe20008000000 */
[----:B------:R-:W-:Y:S02]  /*1b80*/  UMOV UR13, 0xc0000010 ;  /* 0xc0000010000d7882 */ /* 0x000fe40000000000 */
[----:B------:R-:W-:Y:S01]  /*1b90*/  QGMMA.64x16x32.F32.E4M3.E4M3 R24, gdesc[UR12], R24, UP0, gsb0 ;  /* 0x002000000c1879f3 */ /* 0x000fe2000b800818 */
[----:B------:R-:W-:-:S04]  /*1ba0*/  UISETP.NE.AND UP0, UPT, UR6, UR20, UPT ;  /* 0x000000140600728c */ /* 0x000fc8000bf05270 */
[----:B------:R-:W-:-:S06]  /*1bb0*/  USEL UR7, URZ, 0x1, UP0 ;  /* 0x000000013f077887 */ /* 0x000fcc0008000000 */
[----:B------:R-:W-:Y:S01]  /*1bc0*/  ISETP.NE.AND P0, PT, RZ, UR7, PT ;  /* 0x00000007ff007c0c */ /* 0x000fe2000bf05270 */
[----:B------:R-:W-:-:S12]  /*1bd0*/  WARPGROUP.DEPBAR.LE gsb0, 0x1 ;  /* 0x00008000000079c5 */ /* 0x000fd80000010100 */
[----:B------:R-:W-:Y:S05]  /*1be0*/  @!P0 BRA `(.L_x_25) ;  /* 0x0000000000488947 */ /* 0x000fea0003800000 */
[----:B------:R-:W-:Y:S02]  /*1bf0*/  WARPGROUP.DEPBAR.LE gsb0, 0x0 ;  /* 0x00008000000079c5 */ /* 0x000fe40000010000 */
[----:B------:R-:W-:-:S01]  /*1c00*/  FADD R51, R32, R51 ;  /* 0x0000003320337221 */ /* 0x000fc20000000000 */
[----:B------:R-:W-:Y:S01]  /*1c10*/  FADD R48, R33, R48 ;  /* 0x0000003021307221 */ /* 0x000fe20000000000 */
        /* <DEDUP_REMOVED lines=14> */
[----:B------:R-:W-:-:S06]  /*1d00*/  UMOV UR6, URZ ;  /* 0x0000003f00067c82 */ /* 0x000fcc0008000000 */
.L_x_25:
[----:B------:R-:W-:Y:S05]  /*1d10*/  @!P1 BRA `(.L_x_26) ;  /* 0x0000000000049947 */ /* 0x000fea0003800000 */
[----:B------:R-:W-:Y:S01]  /*1d20*/  BPT.TRAP 0x1 ;  /* 0x000000040000795c */ /* 0x000fe20000300000 */
.L_x_26:
[----:B------:R-:W-:Y:S01]  /*1d30*/  ULEA UR8, UR19, UR10, 0x3 ;  /* 0x0000000a13087291 */ /* 0x000fe2000f8e183f */
[----:B------:R-:W-:-:S03]  /*1d40*/  ISETP.GT.U32.AND P0, PT, R8, 0x1, PT ;  /* 0x000000010800780c */ /* 0x000fc60003f04070 */
[----:B------:R-:W-:-:S04]  /*1d50*/  UIADD3 UR8, UR8, 0xd0, URZ ;  /* 0x000000d008087890 */ /* 0x000fc8000fffe03f */
[----:B------:R-:W-:-:S09]  /*1d60*/  UPRMT UR8, URZ, 0x654, UR8 ;  /* 0x000006543f087896 */ /* 0x000fd20008000008 */
[----:B------:R-:W-:Y:S01]  /*1d70*/  SYNCS.ARRIVE.TRANS64.RED.A1T0 RZ, [UR8], RZ ;  /* 0x000000ffffff79a7 */ /* 0x000fe20008100408 */
[----:B------:R-:W-:Y:S05]  /*1d80*/  @P0 BRA `(.L_x_27) ;  /* 0x0000000000040947 */ /* 0x000fea0003800000 */
[----:B------:R-:W-:Y:S01]  /*1d90*/  BPT.TRAP 0x1 ;  /* 0x000000040000795c */ /* 0x000fe20000300000 */
.L_x_27:
[----:B------:R-:W-:Y:S01]  /*1da0*/  UIADD3 UR18, UR18, 0x1, URZ ;  /* 0x0000000112127890 */ /* 0x000fe2000fffe03f */
[C---:B------:R-:W-:Y:S01]  /*1db0*/  ISETP.GT.AND P0, PT, R2.reuse, 0x1, PT ;  /* 0x000000010200780c */ /* 0x040fe20003f04270 */
[----:B------:R-:W-:Y:S01]  /*1dc0*/  UIADD3 UR19, UR19, 0x1, URZ ;  /* 0x0000000113137890 */ /* 0x000fe2000fffe03f */
[----:B------:R-:W-:Y:S01]  /*1dd0*/  VIADD R2, R2, 0xffffffff ;  /* 0xffffffff02027836 */ /* 0x000fe20000000000 */
[----:B------:R-:W-:Y:S02]  /*1de0*/  UISETP.NE.AND UP0, UPT, UR18, 0x1a, UPT ;  /* 0x0000001a1200788c */ /* 0x000fe4000bf05270 */
[----:B------:R-:W-:Y:S02]  /*1df0*/  UISETP.NE.AND UP1, UPT, UR19, 0x1a, UPT ;  /* 0x0000001a1300788c */ /* 0x000fe4000bf25270 */
[----:B------:R-:W-:Y:S02]  /*1e00*/  USEL UR8, URZ, 0x1, UP0 ;  /* 0x000000013f087887 */ /* 0x000fe40008000000 */
[----:B------:R-:W-:-:S02]  /*1e10*/  USEL UR18, UR18, URZ, UP0 ;  /* 0x0000003f12127287 */ /* 0x000fc40008000000 */
[----:B------:R-:W-:Y:S02]  /*1e20*/  USEL UR19, UR19, URZ, UP1 ;  /* 0x0000003f13137287 */ /* 0x000fe40008800000 */
[----:B------:R-:W-:Y:S01]  /*1e30*/  LOP3.LUT R5, R5, UR8, RZ, 0x3c, !PT ;  /* 0x0000000805057c12 */ /* 0x000fe2000f8e3cff */
[----:B------:R-:W-:Y:S01]  /*1e40*/  UMOV UR8, 0x1 ;  /* 0x0000000100087882 */ /* 0x000fe20000000000 */
[----:B------:R-:W-:Y:S08]  /*1e50*/  @P0 BRA `(.L_x_28) ;  /* 0xfffffff800cc0947 */ /* 0x000ff0000383ffff */
.L_x_20:
[----:B------:R-:W-:Y:S01]  /*1e60*/  UISETP.NE.AND UP0, UPT, UR6, URZ, UPT ;  /* 0x0000003f0600728c */ /* 0x000fe2000bf05270 */
[----:B01----:R-:W0:Y:S03]  /*1e70*/  LDC R2, c[0x0][0x28c] ;  /* 0x0000a300ff027b82 */ /* 0x003e260000000800 */
[----:B------:R-:W-:-:S06]  /*1e80*/  USEL UR6, URZ, 0x1, !UP0 ;  /* 0x000000013f067887 */ /* 0x000fcc000c000000 */
[----:B------:R-:W-:Y:S02]  /*1e90*/  ISETP.NE.AND P0, PT, RZ, UR6, PT ;  /* 0x00000006ff007c0c */ /* 0x000fe4000bf05270 */
[----:B0-----:R-:W-:-:S11]  /*1ea0*/  ISETP.GE.AND P1, PT, R2, 0x1, PT ;  /* 0x000000010200780c */ /* 0x001fd60003f26270 */
[----:B------:R-:W-:Y:S05]  /*1eb0*/  @!P0 BRA `(.L_x_29) ;  /* 0x0000000000448947 */ /* 0x000fea0003800000 */
[----:B------:R-:W-:Y:S02]  /*1ec0*/  WARPGROUP.DEPBAR.LE gsb0, 0x0 ;  /* 0x00008000000079c5 */ /* 0x000fe40000010000 */
[----:B------:R-:W-:Y:S01]  /*1ed0*/  FADD R51, R32, R51 ;  /* 0x0000003320337221 */ /* 0x000fe20000000000 */
        /* <DEDUP_REMOVED lines=14> */
[----:B------:R-:W-:-:S07]  /*1fc0*/  FADD R12, R12, R31 ;  /* 0x0000001f0c0c7221 */ /* 0x000fce0000000000 */
.L_x_29:
[----:B------:R-:W-:Y:S02]  /*1fd0*/  WARPGROUP.DEPBAR.LE gsb0, 0x0 ;  /* 0x00008000000079c5 */ /* 0x000fe40000010000 */
[----:B------:R-:W-:Y:S05]  /*1fe0*/  @!P1 BRA `(.L_x_30) ;  /* 0x0000000000409947 */ /* 0x000fea0003800000 */
[----:B------:R-:W-:-:S13]  /*1ff0*/  ISETP.NE.AND P0, PT, R50, 0x3, PT ;  /* 0x000000033200780c */ /* 0x000fda0003f05270 */
[----:B------:R-:W-:Y:S05]  /*2000*/  @!P0 BRA `(.L_x_31) ;  /* 0x0000000000048947 */ /* 0x000fea0003800000 */
[----:B------:R-:W-:Y:S01]  /*2010*/  BPT.TRAP 0x1 ;  /* 0x000000040000795c */ /* 0x000fe20000300000 */
.L_x_31:
[----:B------:R-:W-:Y:S01]  /*2020*/  UISETP.LT.AND UP0, UPT, UR9, 0x1, UPT ;  /* 0x000000010900788c */ /* 0x000fe2000bf01270 */
[----:B------:R-:W-:-:S03]  /*2030*/  ISETP.GT.U32.AND P0, PT, R8, 0x1, PT ;  /* 0x000000010800780c */ /* 0x000fc60003f04070 */
[----:B------:R-:W-:-:S04]  /*2040*/  USEL UR8, UR9, 0x1, UP0 ;  /* 0x0000000109087887 */ /* 0x000fc80008000000 */
[----:B------:R-:W-:-:S04]  /*2050*/  UIADD3 UR8, UR5, UR9, -UR8 ;  /* 0x0000000905087290 */ /* 0x000fc8000fffe808 */
[----:B------:R-:W-:-:S04]  /*2060*/  UIMAD.WIDE.U32 UR6, UR8, 0x4ec4ec4f, URZ ;  /* 0x4ec4ec4f080678a5 */ /* 0x000fc8000f8e003f */
[----:B------:R-:W-:-:S04]  /*2070*/  USHF.R.U32.HI UR6, URZ, 0x3, UR7 ;  /* 0x000000033f067899 */ /* 0x000fc80008011607 */
[----:B------:R-:W-:-:S04]  /*2080*/  UIMAD UR8, UR6, -0x1a, UR8 ;  /* 0xffffffe6060878a4 */ /* 0x000fc8000f8e0208 */
[----:B------:R-:W-:-:S04]  /*2090*/  ULEA UR8, UR8, UR10, 0x3 ;  /* 0x0000000a08087291 */ /* 0x000fc8000f8e183f */
[----:B------:R-:W-:-:S04]  /*20a0*/  UIADD3 UR8, UR8, 0xd0, URZ ;  /* 0x000000d008087890 */ /* 0x000fc8000fffe03f */
[----:B------:R-:W-:-:S09]  /*20b0*/  UPRMT UR8, URZ, 0x654, UR8 ;  /* 0x000006543f087896 */ /* 0x000fd20008000008 */
[----:B------:R-:W-:Y:S01]  /*20c0*/  SYNCS.ARRIVE.TRANS64.RED.A1T0 RZ, [UR8], RZ ;  /* 0x000000ffffff79a7 */ /* 0x000fe20008100408 */
[----:B------:R-:W-:Y:S05]  /*20d0*/  @P0 BRA `(.L_x_30) ;  /* 0x0000000000040947 */ /* 0x000fea0003800000 */
[----:B------:R-:W-:Y:S01]  /*20e0*/  BPT.TRAP 0x1 ;  /* 0x000000040000795c */ /* 0x000fe20000300000 */
.L_x_30:
[----:B------:R-:W0:Y:S01]  /*20f0*/  LDC R19, c[0x0][0x288] ;  /* 0x0000a200ff137b82 */ /* 0x000e220000000800 */
[--C-:B------:R-:W-:Y:S01]  /*2100*/  SHF.R.U32.HI R2, RZ, 0x2, R16.reuse ;  /* 0x00000002ff027819 */ /* 0x100fe20000011610 */
[----:B------:R-:W-:Y:S01]  /*2110*/  UIADD3 UR5, UR9, UR5, URZ ;  /* 0x0000000509057290 */ /* 0x000fe2000fffe03f */
[----:B------:R-:W-:Y:S01]  /*2120*/  SHF.R.U32.HI R5, RZ, 0x7, R16 ;  /* 0x00000007ff057819 */ /* 0x000fe20000011610 */
[----:B------:R-:W-:Y:S01]  /*2130*/  IMAD.SHL.U32 R24, R20, 0x100, RZ ;  /* 0x0000010014187824 */ /* 0x000fe200078e00ff */
[----:B------:R-:W-:Y:S01]  /*2140*/  LOP3.LUT R4, R16, 0x60, RZ, 0xc0, !PT ;  /* 0x0000006010047812 */ /* 0x000fe200078ec0ff */
[----:B------:R-:W-:Y:S01]  /*2150*/  UISETP.GT.U32.AND UP0, UPT, UR5, 0x19, UPT ;  /* 0x000000190500788c */ /* 0x000fe2000bf04070 */
[----:B------:R-:W-:Y:S01]  /*2160*/  LOP3.LUT R3, R2, 0x7, RZ, 0xc0, !PT ;  /* 0x0000000702037812 */ /* 0x000fe200078ec0ff */
[----:B------:R-:W-:Y:S01]  /*2170*/  ULDC UR12, c[0x0][0x284] ;  /* 0x0000a100000c7ab9 */ /* 0x000fe20000000800 */
[----:B------:R-:W-:Y:S01]  /*2180*/  LOP3.LUT R2, R5, 0x1, RZ, 0xc0, !PT ;  /* 0x0000000105027812 */ /* 0x000fe200078ec0ff */
[----:B------:R-:W-:Y:S01]  /*2190*/  UISETP.LT.U32.AND UP0, UPT, UR9, 0x1a, UP0 ;  /* 0x0000001a0900788c */ /* 0x000fe20008701070 */
[----:B------:R-:W-:Y:S01]  /*21a0*/  SHF.R.U32.HI R4, RZ, 0x1, R4 ;  /* 0x00000001ff047819 */ /* 0x000fe20000011604 */
[----:B------:R-:W-:Y:S01]  /*21b0*/  UISETP.GE.U32.AND UP1, UPT, UR9, 0x1a, UPT ;  /* 0x0000001a0900788c */ /* 0x000fe2000bf26070 */
[----:B------:R-:W-:Y:S01]  /*21c0*/  LOP3.LUT R10, R16, 0x3, RZ, 0xc0, !PT ;  /* 0x00000003100a7812 */ /* 0x000fe200078ec0ff */
[----:B------:R-:W-:Y:S01]  /*21d0*/  IMAD.SHL.U32 R14, R2, 0x40, RZ ;  /* 0x00000040020e7824 */ /* 0x000fe200078e00ff */
[----:B------:R-:W-:Y:S01]  /*21e0*/  IADD3 R11, RZ, -R4, -R3 ;  /* 0x80000004ff0b7210 */ /* 0x000fe20007ffe803 */
[----:B------:R-:W-:Y:S01]  /*21f0*/  UIMAD.WIDE.U32 UR6, UR5, 0x4ec4ec4f, URZ ;  /* 0x4ec4ec4f050678a5 */ /* 0x000fe2000f8e003f */
[----:B------:R-:W-:Y:S01]  /*2200*/  SHF.R.S32.HI R30, RZ, 0x1f, R41 ;  /* 0x0000001fff1e7819 */ /* 0x000fe20000011429 */
[----:B------:R-:W-:Y:S01]  /*2210*/  USEL UR8, URZ, 0x1, !UP0 ;  /* 0x000000013f087887 */ /* 0x000fe2000c000000 */
[----:B------:R-:W-:Y:S01]  /*2220*/  LOP3.LUT R5, R14, 0x40, R3, 0xe2, !PT ;  /* 0x000000400e057812 */ /* 0x000fe200078ee203 */
[----:B------:R-:W-:Y:S01]  /*2230*/  IMAD.SHL.U32 R14, R18, 0x10, RZ ;  /* 0x00000010120e7824 */ /* 0x000fe200078e00ff */
[----:B------:R-:W-:Y:S01]  /*2240*/  ULDC.64 UR10, c[0x0][0x5d0] ;  /* 0x00017400000a7ab9 */ /* 0x000fe20000000a00 */
[----:B------:R-:W-:Y:S01]  /*2250*/  IMAD R15, R2, -0x40, R11 ;  /* 0xffffffc0020f7824 */ /* 0x000fe200078e020b */
[----:B------:R-:W-:Y:S01]  /*2260*/  USHF.R.U32.HI UR6, URZ, 0x3, UR7 ;  /* 0x000000033f067899 */ /* 0x000fe20008011607 */
[----:B------:R-:W-:Y:S01]  /*2270*/  IMAD.SHL.U32 R2, R16, 0x2, RZ ;  /* 0x0000000210027824 */ /* 0x000fe200078e00ff */
[----:B0-----:R-:W-:Y:S01]  /*2280*/  ISETP.GE.AND P0, PT, R14, R19, PT ;  /* 0x000000130e00720c */ /* 0x001fe20003f06270 */
[----:B------:R-:W-:Y:S01]  /*2290*/  IMAD R25, R10, -0x2, R19 ;  /* 0xfffffffe0a197824 */ /* 0x000fe200078e0213 */
[----:B------:R-:W-:Y:S01]  /*22a0*/  ULOP3.LUT UR4, UR4, UR8, URZ, 0x3c, !UPT ;  /* 0x0000000804047292 */ /* 0x000fe2000f8e3c3f */
[----:B------:R-:W-:Y:S01]  /*22b0*/  IMAD R26, R30, UR10, RZ ;  /* 0x0000000a1e1a7c24 */ /* 0x000fe2000f8e02ff */
[----:B------:R-:W-:Y:S01]  /*22c0*/  LOP3.LUT R19, R2, 0x6, RZ, 0xc0, !PT ;  /* 0x0000000602137812 */ /* 0x000fe200078ec0ff */
[----:B------:R-:W-:Y:S01]  /*22d0*/  IMAD.WIDE R10, R20, 0x100, RZ ;  /* 0x00000100140a7825 */ /* 0x000fe200078e02ff */
[----:B------:R-:W-:Y:S01]  /*22e0*/  ISETP.GE.OR P0, PT, R24, UR12, P0 ;  /* 0x0000000c18007c0c */ /* 0x000fe20008706670 */
[----:B------:R-:W-:Y:S01]  /*22f0*/  UIMAD UR5, UR6, -0x1a, UR5 ;  /* 0xffffffe6060578a4 */ /* 0x000fe2000f8e0205 */
[----:B------:R-:W-:Y:S01]  /*2300*/  LOP3.LUT R2, R14, R19, RZ, 0xfc, !PT ;  /* 0x000000130e027212 */ /* 0x000fe200078efcff */
[----:B------:R-:W-:Y:S01]  /*2310*/  IMAD R27, R41, UR11, R26 ;  /* 0x0000000b291b7c24 */ /* 0x000fe2000f8e021a */
[----:B------:R-:W-:Y:S01]  /*2320*/  @UP1 ULOP3.LUT UR4, UR4, 0x1, UR6, 0x78, !UPT ;  /* 0x0000000104041892 */ /* 0x000fe2000f8e7806 */
[----:B------:R-:W-:Y:S01]  /*2330*/  IADD3 R32, -R24, UR12, R15 ;  /* 0x0000000c18207c10 */ /* 0x000fe2000fffe10f */
[----:B------:R-:W-:Y:S01]  /*2340*/  IMAD.IADD R34, R25, 0x1, -R14 ;  /* 0x0000000119227824 */ /* 0x000fe200078e0a0e */
[----:B------:R-:W-:Y:S01]  /*2350*/  SHF.R.S32.HI R3, RZ, 0x1f, R2 ;  /* 0x0000001fff037819 */ /* 0x000fe20000011402 */
[----:B------:R-:W-:Y:S01]  /*2360*/  IMAD.MOV.U32 R20, RZ, RZ, -0x1 ;  /* 0xffffffffff147424 */ /* 0x000fe200078e00ff */
[----:B------:R-:W-:Y:S01]  /*2370*/  LOP3.LUT R35, R10, R5, R4, 0xfe, !PT ;  /* 0x000000050a237212 */ /* 0x000fe200078efe04 */
[----:B------:R-:W-:-:S04]  /*2380*/  IMAD.WIDE.U32 R2, R41, UR10, R2 ;  /* 0x0000000a29027c25 */ /* 0x000fc8000f8e0002 */
[----:B------:R-:W-:Y:S01]  /*2390*/  IMAD.IADD R3, R3, 0x1, R27 ;  /* 0x0000000103037824 */ /* 0x000fe200078e021b */
[----:B------:R-:W-:Y:S06]  /*23a0*/  @P0 BRA `(.L_x_32) ;  /* 0x00000014004c0947 */ /* 0x000fec0003800000 */
[----:B------:R-:W0:Y:S01]  /*23b0*/  LDC.64 R28, c[0x0][0x5c8] ;  /* 0x00017200ff1c7b82 */ /* 0x000e220000000a00 */
[----:B------:R-:W-:Y:S01]  /*23c0*/  ULDC.64 UR6, c[0x0][0x5c0] ;  /* 0x0001700000067ab9 */ /* 0x000fe20000000a00 */
[----:B------:R-:W-:Y:S01]  /*23d0*/  BSSY B0, `(.L_x_32) ;  /* 0x0000150000007945 */ /* 0x000fe20003800000 */
[-C--:B0-----:R-:W-:Y:S01]  /*23e0*/  IMAD R4, R11, R28.reuse, RZ ;  /* 0x0000001c0b047224 */ /* 0x081fe200078e02ff */
[----:B------:R-:W-:Y:S01]  /*23f0*/  SHF.L.U64.HI R24, R28, 0x3, R29 ;  /* 0x000000031c187819 */ /* 0x000fe2000001021d */
[----:B------:R-:W-:-:S04]  /*2400*/  IMAD.WIDE.U32 R2, R35, R28, R2 ;  /* 0x0000001c23027225 */ /* 0x000fc800078e0002 */
[----:B------:R-:W-:Y:S01]  /*2410*/  IMAD R5, R35, R29, R4 ;  /* 0x0000001d23057224 */ /* 0x000fe200078e0204 */
[----:B------:R-:W-:Y:S01]  /*2420*/  IADD3 R26, P4, R2, UR6, RZ ;  /* 0x00000006021a7c10 */ /* 0x000fe2000ff9e0ff */
[C---:B------:R-:W-:Y:S01]  /*2430*/  IMAD.SHL.U32 R15, R28.reuse, 0x8, RZ ;  /* 0x000000081c0f7824 */ /* 0x040fe200078e00ff */
[----:B------:R-:W-:Y:S01]  /*2440*/  LEA R4, P2, R28, R2, 0x7 ;  /* 0x000000021c047211 */ /* 0x000fe200078438ff */
[----:B------:R-:W-:-:S03]  /*2450*/  IMAD.IADD R3, R3, 0x1, R5 ;  /* 0x0000000103037824 */ /* 0x000fc600078e0205 */
[----:B------:R-:W-:Y:S02]  /*2460*/  IADD3 R14, P1, P0, R2, UR6, R15 ;  /* 0x00000006020e7c10 */ /* 0x000fe4000f83e00f */
[----:B------:R-:W-:Y:S02]  /*2470*/  IADD3.X R27, R3, UR7, RZ, P4, !PT ;  /* 0x00000007031b7c10 */ /* 0x000fe4000a7fe4ff */
[----:B---3-5:R-:W-:Y:S02]  /*2480*/  FSETP.NEU.AND P4, PT, R7, RZ, PT ;  /* 0x000000ff0700720b */ /* 0x028fe40003f8d000 */
[----:B------:R-:W-:Y:S02]  /*2490*/  LEA.HI.X R5, R28, R3, R29, 0x7, P2 ;  /* 0x000000031c057211 */ /* 0x000fe400010f3c1d */
[C---:B------:R-:W-:Y:S02]  /*24a0*/  IADD3 R2, P2, R4.reuse, UR6, RZ ;  /* 0x0000000604027c10 */ /* 0x040fe4000ff5e0ff */
[----:B------:R-:W-:-:S02]  /*24b0*/  IADD3 R4, P5, P6, R4, UR6, R15 ;  /* 0x0000000604047c10 */ /* 0x000fc4000febe00f */
[--C-:B------:R-:W-:Y:S02]  /*24c0*/  IADD3.X R15, R3, UR7, R24.reuse, P1, P0 ;  /* 0x00000007030f7c10 */ /* 0x100fe40008fe0418 */
[C---:B------:R-:W-:Y:S02]  /*24d0*/  IADD3.X R3, R5.reuse, UR7, RZ, P2, !PT ;  /* 0x0000000705037c10 */ /* 0x040fe400097fe4ff */
[----:B------:R-:W-:Y:S01]  /*24e0*/  IADD3.X R5, R5, UR7, R24, P5, P6 ;  /* 0x0000000705057c10 */ /* 0x000fe2000afec418 */
[----:B------:R-:W-:Y:S06]  /*24f0*/  @!P4 BRA `(.L_x_33) ;  /* 0x0000000c00e4c947 */ /* 0x000fec0003800000 */
[----:B------:R-:W-:Y:S01]  /*2500*/  IMAD R18, R18, 0x10, R19 ;  /* 0x0000001012127824 */ /* 0x000fe200078e0213 */
[----:B------:R-:W-:Y:S01]  /*2510*/  ULDC.64 UR6, c[0x0][0x5b8] ;  /* 0x00016e0000067ab9 */ /* 0x000fe20000000a00 */
[----:B------:R-:W-:Y:S01]  /*2520*/  ISETP.GE.AND P0, PT, R32, 0x1, PT ;  /* 0x000000012000780c */ /* 0x000fe20003f06270 */
[----:B------:R-:W-:Y:S01]  /*2530*/  IMAD R24, R30, UR6, RZ ;  /* 0x000000061e187c24 */ /* 0x000fe2000f8e02ff */
[----:B------:R-:W-:Y:S01]  /*2540*/  ULDC.64 UR10, c[0x0][0x5a8] ;  /* 0x00016a00000a7ab9 */ /* 0x000fe20000000a00 */
[----:B------:R-:W-:Y:S01]  /*2550*/  SHF.R.S32.HI R19, RZ, 0x1f, R18 ;  /* 0x0000001fff137819 */ /* 0x000fe20000011412 */
[----:B------:R-:W-:Y:S01]  /*2560*/  BSSY B1, `(.L_x_34) ;  /* 0x000000e000017945 */ /* 0x000fe20003800000 */
[C---:B------:R-:W-:Y:S01]  /*2570*/  IMAD R25, R41.reuse, UR7, R24 ;  /* 0x0000000729197c24 */ /* 0x040fe2000f8e0218 */
[----:B------:R-:W-:Y:S01]  /*2580*/  ISETP.LT.OR P4, PT, R34, 0x1, !P0 ;  /* 0x000000012200780c */ /* 0x000fe20004781670 */
[----:B------:R-:W-:Y:S01]  /*2590*/  IMAD.WIDE.U32 R18, R41, UR6, R18 ;  /* 0x0000000629127c25 */ /* 0x000fe2000f8e0012 */
[----:B------:R-:W-:-:S03]  /*25a0*/  ULDC.64 UR6, c[0x0][0x5b0] ;  /* 0x00016c0000067ab9 */ /* 0x000fc60000000a00 */
[----:B------:R-:W-:Y:S02]  /*25b0*/  IMAD.IADD R19, R19, 0x1, R25 ;  /* 0x0000000113137824 */ /* 0x000fe400078e0219 */
[----:B------:R-:W-:Y:S02]  /*25c0*/  IMAD R28, R11, UR6, RZ ;  /* 0x000000060b1c7c24 */ /* 0x000fe4000f8e02ff */
[----:B------:R-:W-:-:S04]  /*25d0*/  IMAD.WIDE.U32 R24, R35, UR6, R18 ;  /* 0x0000000623187c25 */ /* 0x000fc8000f8e0012 */
[----:B------:R-:W-:Y:S01]  /*25e0*/  IMAD R29, R35, UR7, R28 ;  /* 0x00000007231d7c24 */ /* 0x000fe2000f8e021c */
[----:B------:R-:W-:Y:S02]  /*25f0*/  IADD3 R28, P1, R24, UR10, RZ ;  /* 0x0000000a181c7c10 */ /* 0x000fe4000ff3e0ff */
[----:B------:R-:W-:Y:S02]  /*2600*/  PRMT R24, RZ, 0x7610, R24 ;  /* 0x00007610ff187816 */ /* 0x000fe40000000018 */
[----:B------:R-:W-:Y:S01]  /*2610*/  IADD3.X R29, R25, UR11, R29, P1, !PT ;  /* 0x0000000b191d7c10 */ /* 0x000fe20008ffe41d */
[----:B------:R-:W-:Y:S08]  /*2620*/  @P4 BRA `(.L_x_35) ;  /* 0x0000000000044947 */ /* 0x000ff00003800000 */
[----:B------:R0:W5:Y:S02]  /*2630*/  LDG.E.U8 R24, desc[UR16][R28.64] ;  /* 0x000000101c187981 */ /* 0x000164000c1e1100 */
.L_x_35:
[----:B------:R-:W-:Y:S05]  /*2640*/  BSYNC B1 ;  /* 0x0000000000017941 */ /* 0x000fea0003800000 */
.L_x_34:
[----:B-----5:R-:W-:Y:S01]  /*2650*/  LOP3.LUT R24, R24, 0xff, RZ, 0xc0, !PT ;  /* 0x000000ff18187812 */ /* 0x020fe200078ec0ff */
[----:B------:R-:W-:Y:S01]  /*2660*/  BSSY B1, `(.L_x_36) ;  /* 0x000000b000017945 */ /* 0x000fe20003800000 */
[----:B------:R-:W-:Y:S02]  /*2670*/  ISETP.LT.OR P2, PT, R34, 0x2, !P0 ;  /* 0x000000022200780c */ /* 0x000fe40004741670 */
[----:B------:R-:W-:-:S05]  /*2680*/  F2FP.F16.E4M3.UNPACK_B R24, R24 ;  /* 0x00000018ff18723e */ /* 0x000fca00020006ff */
[----:B------:R-:W-:-:S05]  /*2690*/  HADD2.F32 R24, -RZ, R24.H0_H0 ;  /* 0x20000018ff187230 */ /* 0x000fca0000004100 */
[----:B------:R-:W-:-:S04]  /*26a0*/  FMUL R24, R24, R7 ;  /* 0x0000000718187220 */ /* 0x000fc80000400000 */
[----:B--2---:R-:W-:-:S05]  /*26b0*/  FFMA R24, R51, R6, R24 ;  /* 0x0000000633187223 */ /* 0x004fca0000000018 */
[----:B------:R-:W-:Y:S02]  /*26c0*/  F2FP.SATFINITE.E4M3.F32.PACK_AB_MERGE_C R25, RZ, R24, RZ ;  /* 0x00000018ff19723e */ /* 0x000fe400048070ff */
[----:B------:R-:W-:-:S03]  /*26d0*/  PRMT R24, RZ, 0x7610, R24 ;  /* 0x00007610ff187816 */ /* 0x000fc60000000018 */
[----:B------:R1:W-:Y:S01]  /*26e0*/  @!P4 STG.E.U8 desc[UR16][R26.64], R25 ;  /* 0x000000191a00c986 */ /* 0x0003e2000c101110 */
[----:B------:R-:W-:Y:S05]  /*26f0*/  @P2 BRA `(.L_x_37) ;  /* 0x0000000000042947 */ /* 0x000fea0003800000 */
[----:B------:R2:W5:Y:S02]  /*2700*/  LDG.E.U8 R24, desc[UR16][R28.64+0x1] ;  /* 0x000001101c187981 */ /* 0x000564000c1e1100 */
.L_x_37:
[----:B------:R-:W-:Y:S05]  /*2710*/  BSYNC B1 ;  /* 0x0000000000017941 */ /* 0x000fea0003800000 */
.L_x_36:
[----:B-----5:R-:W-:Y:S01]  /*2720*/  LOP3.LUT R24, R24, 0xff, RZ, 0xc0, !PT ;  /* 0x000000ff18187812 */ /* 0x020fe200078ec0ff */
[----:B------:R-:W-:Y:S01]  /*2730*/  BSSY B1, `(.L_x_38) ;  /* 0x0000013000017945 */ /* 0x000fe20003800000 */
[----:B------:R-:W-:Y:S02]  /*2740*/  IADD3 R33, P1, R35, 0x8, RZ ;  /* 0x0000000823217810 */ /* 0x000fe40007f3e0ff */
[----:B------:R-:W-:-:S03]  /*2750*/  F2FP.F16.E4M3.UNPACK_B R24, R24 ;  /* 0x00000018ff18723e */ /* 0x000fc600020006ff */
[----:B-1----:R-:W-:Y:S01]  /*2760*/  IMAD.X R25, RZ, RZ, R11, P1 ;  /* 0x000000ffff197224 */ /* 0x002fe200008e060b */
[----:B------:R-:W-:Y:S01]  /*2770*/  ISETP.GE.AND P1, PT, R32, 0x9, PT ;  /* 0x000000092000780c */ /* 0x000fe20003f26270 */
[----:B------:R-:W-:Y:S02]  /*2780*/  HADD2.F32 R24, -RZ, R24.H0_H0 ;  /* 0x20000018ff187230 */ /* 0x000fe40000004100 */
[----:B------:R-:W-:Y:S01]  /*2790*/  IMAD R30, R25, UR6, RZ ;  /* 0x00000006191e7c24 */ /* 0x000fe2000f8e02ff */
[----:B------:R-:W-:Y:S02]  /*27a0*/  ISETP.LT.OR P5, PT, R34, 0x1, !P1 ;  /* 0x000000012200780c */ /* 0x000fe40004fa1670 */
[----:B------:R-:W-:Y:S01]  /*27b0*/  FMUL R31, R24, R7 ;  /* 0x00000007181f7220 */ /* 0x000fe20000400000 */
[----:B------:R-:W-:-:S04]  /*27c0*/  IMAD.WIDE.U32 R24, R33, UR6, R18 ;  /* 0x0000000621187c25 */ /* 0x000fc8000f8e0012 */
[----:B------:R-:W-:Y:S01]  /*27d0*/  FFMA R31, R48, R6, R31 ;  /* 0x00000006301f7223 */ /* 0x000fe2000000001f */
[--C-:B------:R-:W-:Y:S01]  /*27e0*/  IMAD R33, R33, UR7, R30.reuse ;  /* 0x0000000721217c24 */ /* 0x100fe2000f8e021e */
[----:B------:R-:W-:Y:S02]  /*27f0*/  IADD3 R24, P4, R24, UR10, RZ ;  /* 0x0000000a18187c10 */ /* 0x000fe4000ff9e0ff */
[----:B------:R-:W-:Y:S02]  /*2800*/  PRMT R30, RZ, 0x7610, R30 ;  /* 0x00007610ff1e7816 */ /* 0x000fe4000000001e */
[----:B------:R-:W-:Y:S02]  /*2810*/  F2FP.SATFINITE.E4M3.F32.PACK_AB_MERGE_C R31, RZ, R31, RZ ;  /* 0x0000001fff1f723e */ /* 0x000fe400048070ff */
[----:B------:R-:W-:-:S03]  /*2820*/  IADD3.X R25, R25, UR11, R33, P4, !PT ;  /* 0x0000000b19197c10 */ /* 0x000fc6000a7fe421 */
[----:B------:R1:W-:Y:S01]  /*2830*/  @!P2 STG.E.U8 desc[UR16][R26.64+0x1], R31 ;  /* 0x0000011f1a00a986 */ /* 0x0003e2000c101110 */
[----:B------:R-:W-:Y:S05]  /*2840*/  @P5 BRA `(.L_x_39) ;  /* 0x0000000000045947 */ /* 0x000fea0003800000 */
[----:B------:R3:W5:Y:S02]  /*2850*/  LDG.E.U8 R30, desc[UR16][R24.64] ;  /* 0x00000010181e7981 */ /* 0x000764000c1e1100 */
.L_x_39:
[----:B------:R-:W-:Y:S05]  /*2860*/  BSYNC B1 ;  /* 0x0000000000017941 */ /* 0x000fea0003800000 */
.L_x_38:
[----:B-----5:R-:W-:Y:S01]  /*2870*/  LOP3.LUT R30, R30, 0xff, RZ, 0xc0, !PT ;  /* 0x000000ff1e1e7812 */ /* 0x020fe200078ec0ff */
[----:B------:R-:W-:Y:S01]  /*2880*/  BSSY B1, `(.L_x_40) ;  /* 0x000000b000017945 */ /* 0x000fe20003800000 */
[----:B------:R-:W-:Y:S02]  /*2890*/  ISETP.LT.OR P2, PT, R34, 0x2, !P1 ;  /* 0x000000022200780c */ /* 0x000fe40004f41670 */
[----:B------:R-:W-:-:S05]  /*28a0*/  F2FP.F16.E4M3.UNPACK_B R30, R30 ;  /* 0x0000001eff1e723e */ /* 0x000fca00020006ff */
[----:B------:R-:W-:-:S05]  /*28b0*/  HADD2.F32 R30, -RZ, R30.H0_H0 ;  /* 0x2000001eff1e7230 */ /* 0x000fca0000004100 */
[----:B------:R-:W-:-:S04]  /*28c0*/  FMUL R30, R30, R7 ;  /* 0x000000071e1e7220 */ /* 0x000fc80000400000 */
[----:B------:R-:W-:-:S05]  /*28d0*/  FFMA R30, R49, R6, R30 ;  /* 0x00000006311e7223 */ /* 0x000fca000000001e */
[----:B-1----:R-:W-:Y:S02]  /*28e0*/  F2FP.SATFINITE.E4M3.F32.PACK_AB_MERGE_C R31, RZ, R30, RZ ;  /* 0x0000001eff1f723e */ /* 0x002fe400048070ff */
[----:B------:R-:W-:-:S03]  /*28f0*/  PRMT R30, RZ, 0x7610, R30 ;  /* 0x00007610ff1e7816 */ /* 0x000fc6000000001e */
[----:B------:R1:W-:Y:S01]  /*2900*/  @!P5 STG.E.U8 desc[UR16][R14.64], R31 ;  /* 0x0000001f0e00d986 */ /* 0x0003e2000c101110 */
[----:B------:R-:W-:Y:S05]  /*2910*/  @P2 BRA `(.L_x_41) ;  /* 0x0000000000042947 */ /* 0x000fea0003800000 */
[----:B------:R4:W5:Y:S02]  /*2920*/  LDG.E.U8 R30, desc[UR16][R24.64+0x1] ;  /* 0x00000110181e7981 */ /* 0x000964000c1e1100 */
.L_x_41:
[----:B------:R-:W-:Y:S05]  /*2930*/  BSYNC B1 ;  /* 0x0000000000017941 */ /* 0x000fea0003800000 */
.L_x_40:
[----:B-----5:R-:W-:Y:S01]  /*2940*/  LOP3.LUT R30, R30, 0xff, RZ, 0xc0, !PT ;  /* 0x000000ff1e1e7812 */ /* 0x020fe200078ec0ff */
[----:B------:R-:W-:Y:S01]  /*2950*/  BSSY B1, `(.L_x_42) ;  /* 0x000000b000017945 */ /* 0x000fe20003800000 */
[----:B------:R-:W-:Y:S02]  /*2960*/  ISETP.LT.OR P4, PT, R34, 0x9, !P0 ;  /* 0x000000092200780c */ /* 0x000fe40004781670 */
[----:B------:R-:W-:-:S05]  /*2970*/  F2FP.F16.E4M3.UNPACK_B R30, R30 ;  /* 0x0000001eff1e723e */ /* 0x000fca00020006ff */
[----:B------:R-:W-:-:S05]  /*2980*/  HADD2.F32 R30, -RZ, R30.H0_H0 ;  /* 0x2000001eff1e7230 */ /* 0x000fca0000004100 */
[----:B-1----:R-:W-:Y:S01]  /*2990*/  FMUL R31, R30, R7 ;  /* 0x000000071e1f7220 */ /* 0x002fe20000400000 */
[----:B------:R-:W-:-:S03]  /*29a0*/  PRMT R30, RZ, 0x7610, R30 ;  /* 0x00007610ff1e7816 */ /* 0x000fc6000000001e */
[----:B------:R-:W-:-:S05]  /*29b0*/  FFMA R31, R46, R6, R31 ;  /* 0x000000062e1f7223 */ /* 0x000fca000000001f */
[----:B------:R-:W-:-:S05]  /*29c0*/  F2FP.SATFINITE.E4M3.F32.PACK_AB_MERGE_C R31, RZ, R31, RZ ;  /* 0x0000001fff1f723e */ /* 0x000fca00048070ff */
[----:B------:R1:W-:Y:S01]  /*29d0*/  @!P2 STG.E.U8 desc[UR16][R14.64+0x1], R31 ;  /* 0x0000011f0e00a986 */ /* 0x0003e2000c101110 */
[----:B------:R-:W-:Y:S05]  /*29e0*/  @P4 BRA `(.L_x_43) ;  /* 0x0000000000044947 */ /* 0x000fea0003800000 */
[----:B------:R0:W5:Y:S02]  /*29f0*/  LDG.E.U8 R30, desc[UR16][R28.64+0x8] ;  /* 0x000008101c1e7981 */ /* 0x000164000c1e1100 */
.L_x_43:
[----:B------:R-:W-:Y:S05]  /*2a00*/  BSYNC B1 ;  /* 0x0000000000017941 */ /* 0x000fea0003800000 */
.L_x_42:
        /* <DEDUP_REMOVED lines=12> */
.L_x_45:
[----:B------:R-:W-:Y:S05]  /*2ad0*/  BSYNC B1 ;  /* 0x0000000000017941 */ /* 0x000fea0003800000 */
.L_x_44:
[----:B-----5:R-:W-:Y:S01]  /*2ae0*/  LOP3.LUT R30, R30, 0xff, RZ, 0xc0, !PT ;  /* 0x000000ff1e1e7812 */ /* 0x020fe200078ec0ff */
[----:B------:R-:W-:Y:S01]  /*2af0*/  BSSY B1, `(.L_x_46) ;  /* 0x000000b000017945 */ /* 0x000fe20003800000 */
[----:B------:R-:W-:Y:S02]  /*2b00*/  ISETP.LT.OR P2, PT, R34, 0x9, !P1 ;  /* 0x000000092200780c */ /* 0x000fe40004f41670 */
[----:B------:R-:W-:Y:S02]  /*2b10*/  F2FP.F16.E4M3.UNPACK_B R30, R30 ;  /* 0x0000001eff1e723e */ /* 0x000fe400020006ff */
[----:B0-2---:R-:W-:-:S03]  /*2b20*/  PRMT R28, RZ, 0x7610, R28 ;  /* 0x00007610ff1c7816 */ /* 0x005fc6000000001c */
[----:B------:R-:W-:-:S05]  /*2b30*/  HADD2.F32 R30, -RZ, R30.H0_H0 ;  /* 0x2000001eff1e7230 */ /* 0x000fca0000004100 */
[----:B------:R-:W-:-:S04]  /*2b40*/  FMUL R29, R30, R7 ;  /* 0x000000071e1d7220 */ /* 0x000fc80000400000 */
[----:B------:R-:W-:-:S05]  /*2b50*/  FFMA R29, R44, R6, R29 ;  /* 0x000000062c1d7223 */ /* 0x000fca000000001d */
[----:B------:R-:W-:-:S05]  /*2b60*/  F2FP.SATFINITE.E4M3.F32.PACK_AB_MERGE_C R29, RZ, R29, RZ ;  /* 0x0000001dff1d723e */ /* 0x000fca00048070ff */
[----:B------:R0:W-:Y:S01]  /*2b70*/  @!P0 STG.E.U8 desc[UR16][R26.64+0x9], R29 ;  /* 0x0000091d1a008986 */ /* 0x0001e2000c101110 */
[----:B------:R-:W-:Y:S05]  /*2b80*/  @P2 BRA `(.L_x_47) ;  /* 0x0000000000042947 */ /* 0x000fea0003800000 */
[----:B------:R2:W5:Y:S02]  /*2b90*/  LDG.E.U8 R28, desc[UR16][R24.64+0x8] ;  /* 0x00000810181c7981 */ /* 0x000564000c1e1100 */
.L_x_47:
[----:B------:R-:W-:Y:S05]  /*2ba0*/  BSYNC B1 ;  /* 0x0000000000017941 */ /* 0x000fea0003800000 */
.L_x_46:
[----:B-----5:R-:W-:Y:S01]  /*2bb0*/  LOP3.LUT R28, R28, 0xff, RZ, 0xc0, !PT ;  /* 0x000000ff1c1c7812 */ /* 0x020fe200078ec0ff */
[----:B------:R-:W-:Y:S01]  /*2bc0*/  BSSY B1, `(.L_x_48) ;  /* 0x000000b000017945 */ /* 0x000fe20003800000 */
[----:B------:R-:W-:Y:S02]  /*2bd0*/  ISETP.LT.OR P1, PT, R34, 0xa, !P1 ;  /* 0x0000000a2200780c */ /* 0x000fe40004f21670 */
[----:B------:R-:W-:Y:S02]  /*2be0*/  F2FP.F16.E4M3.UNPACK_B R28, R28 ;  /* 0x0000001cff1c723e */ /* 0x000fe400020006ff */
[----:B01----:R-:W-:-:S03]  /*2bf0*/  PRMT R26, RZ, 0x7610, R26 ;  /* 0x00007610ff1a7816 */ /* 0x003fc6000000001a */
[----:B------:R-:W-:-:S05]  /*2c00*/  HADD2.F32 R28, -RZ, R28.H0_H0 ;  /* 0x2000001cff1c7230 */ /* 0x000fca0000004100 */
[----:B------:R-:W-:-:S04]  /*2c10*/  FMUL R28, R28, R7 ;  /* 0x000000071c1c7220 */ /* 0x000fc80000400000 */
[----:B------:R-:W-:-:S05]  /*2c20*/  FFMA R28, R45, R6, R28 ;  /* 0x000000062d1c7223 */ /* 0x000fca000000001c */
[----:B------:R-:W-:-:S05]  /*2c30*/  F2FP.SATFINITE.E4M3.F32.PACK_AB_MERGE_C R27, RZ, R28, RZ ;  /* 0x0000001cff1b723e */ /* 0x000fca00048070ff */
[----:B------:R0:W-:Y:S01]  /*2c40*/  @!P2 STG.E.U8 desc[UR16][R14.64+0x8], R27 ;  /* 0x0000081b0e00a986 */ /* 0x0001e2000c101110 */
[----:B------:R-:W-:Y:S05]  /*2c50*/  @P1 BRA `(.L_x_49) ;  /* 0x0000000000041947 */ /* 0x000fea0003800000 */
[----:B------:R1:W5:Y:S02]  /*2c60*/  LDG.E.U8 R26, desc[UR16][R24.64+0x9] ;  /* 0x00000910181a7981 */ /* 0x000364000c1e1100 */
.L_x_49:
[----:B------:R-:W-:Y:S05]  /*2c70*/  BSYNC B1 ;  /* 0x0000000000017941 */ /* 0x000fea0003800000 */
.L_x_48:
[----:B-----5:R-:W-:Y:S01]  /*2c80*/  LOP3.LUT R26, R26, 0xff, RZ, 0xc0, !PT ;  /* 0x000000ff1a1a7812 */ /* 0x020fe200078ec0ff */
[----:B------:R-:W-:Y:S01]  /*2c90*/  BSSY B1, `(.L_x_50) ;  /* 0x0000013000017945 */ /* 0x000fe20003800000 */
[----:B------:R-:W-:Y:S02]  /*2ca0*/  IADD3 R29, P0, R35, 0x80, RZ ;  /* 0x00000080231d7810 */ /* 0x000fe40007f1e0ff */
[----:B------:R-:W-:-:S03]  /*2cb0*/  F2FP.F16.E4M3.UNPACK_B R26, R26 ;  /* 0x0000001aff1a723e */ /* 0x000fc600020006ff */
[----:B-1234-:R-:W-:Y:S01]  /*2cc0*/  IMAD.X R24, RZ, RZ, R11, P0 ;  /* 0x000000ffff187224 */ /* 0x01efe200000e060b */
[----:B------:R-:W-:Y:S01]  /*2cd0*/  ISETP.GE.AND P0, PT, R32, 0x81, PT ;  /* 0x000000812000780c */ /* 0x000fe20003f06270 */
[----:B------:R-:W-:-:S03]  /*2ce0*/  HADD2.F32 R26, -RZ, R26.H0_H0 ;  /* 0x2000001aff1a7230 */ /* 0x000fc60000004100 */
[----:B------:R-:W-:Y:S02]  /*2cf0*/  ISETP.LT.OR P4, PT, R34, 0x1, !P0 ;  /* 0x000000012200780c */ /* 0x000fe40004781670 */
[----:B0-----:R-:W-:Y:S01]  /*2d00*/  FMUL R27, R26, R7 ;  /* 0x000000071a1b7220 */ /* 0x001fe20000400000 */
[----:B------:R-:W-:Y:S02]  /*2d10*/  IMAD R26, R24, UR6, RZ ;  /* 0x00000006181a7c24 */ /* 0x000fe4000f8e02ff */
[----:B------:R-:W-:-:S04]  /*2d20*/  IMAD.WIDE.U32 R24, R29, UR6, R18 ;  /* 0x000000061d187c25 */ /* 0x000fc8000f8e0012 */
[----:B------:R-:W-:Y:S01]  /*2d30*/  FFMA R27, R42, R6, R27 ;  /* 0x000000062a1b7223 */ /* 0x000fe2000000001b */
[----:B------:R-:W-:Y:S01]  /*2d40*/  IMAD R29, R29, UR7, R26 ;  /* 0x000000071d1d7c24 */ /* 0x000fe2000f8e021a */
[----:B------:R-:W-:-:S03]  /*2d50*/  IADD3 R24, P2, R24, UR10, RZ ;  /* 0x0000000a18187c10 */ /* 0x000fc6000ff5e0ff */
[----:B------:R-:W-:Y:S02]  /*2d60*/  F2FP.SATFINITE.E4M3.F32.PACK_AB_MERGE_C R27, RZ, R27, RZ ;  /* 0x0000001bff1b723e */ /* 0x000fe400048070ff */
[----:B------:R-:W-:Y:S02]  /*2d70*/  IADD3.X R25, R25, UR11, R29, P2, !PT ;  /* 0x0000000b19197c10 */ /* 0x000fe400097fe41d */
[----:B------:R-:W-:Y:S01]  /*2d80*/  PRMT R26, RZ, 0x7610, R26 ;  /* 0x00007610ff1a7816 */ /* 0x000fe2000000001a */
[----:B------:R0:W-:Y:S01]  /*2d90*/  @!P1 STG.E.U8 desc[UR16][R14.64+0x9], R27 ;  /* 0x0000091b0e009986 */ /* 0x0001e2000c101110 */
[----:B------:R-:W-:Y:S05]  /*2da0*/  @P4 BRA `(.L_x_51) ;  /* 0x0000000000044947 */ /* 0x000fea0003800000 */
[----:B------:R1:W5:Y:S02]  /*2db0*/  LDG.E.U8 R26, desc[UR16][R24.64] ;  /* 0x00000010181a7981 */ /* 0x000364000c1e1100 */
.L_x_51:
[----:B------:R-:W-:Y:S05]  /*2dc0*/  BSYNC B1 ;  /* 0x0000000000017941 */ /* 0x000fea0003800000 */
.L_x_50:
[----:B-----5:R-:W-:Y:S01]  /*2dd0*/  LOP3.LUT R26, R26, 0xff, RZ, 0xc0, !PT ;  /* 0x000000ff1a1a7812 */ /* 0x020fe200078ec0ff */
[----:B------:R-:W-:Y:S01]  /*2de0*/  BSSY B1, `(.L_x_52) ;  /* 0x000000b000017945 */ /* 0x000fe20003800000 */
[----:B------:R-:W-:Y:S02]  /*2df0*/  ISETP.LT.OR P2, PT, R34, 0x2, !P0 ;  /* 0x000000022200780c */ /* 0x000fe40004741670 */
[----:B------:R-:W-:Y:S02]  /*2e00*/  F2FP.F16.E4M3.UNPACK_B R26, R26 ;  /* 0x0000001aff1a723e */ /* 0x000fe400020006ff */
[----:B0-----:R-:W-:-:S03]  /*2e10*/  PRMT R14, RZ, 0x7610, R14 ;  /* 0x00007610ff0e7816 */ /* 0x001fc6000000000e */
[----:B------:R-:W-:-:S05]  /*2e20*/  HADD2.F32 R26, -RZ, R26.H0_H0 ;  /* 0x2000001aff1a7230 */ /* 0x000fca0000004100 */
[----:B------:R-:W-:-:S04]  /*2e30*/  FMUL R26, R26, R7 ;  /* 0x000000071a1a7220 */ /* 0x000fc80000400000 */
[----:B------:R-:W-:-:S05]  /*2e40*/  FFMA R26, R43, R6, R26 ;  /* 0x000000062b1a7223 */ /* 0x000fca000000001a */
[----:B------:R-:W-:-:S05]  /*2e50*/  F2FP.SATFINITE.E4M3.F32.PACK_AB_MERGE_C R15, RZ, R26, RZ ;  /* 0x0000001aff0f723e */ /* 0x000fca00048070ff */
[----:B------:R0:W-:Y:S01]  /*2e60*/  @!P4 STG.E.U8 desc[UR16][R2.64], R15 ;  /* 0x0000000f0200c986 */ /* 0x0001e2000c101110 */
[----:B------:R-:W-:Y:S05]  /*2e70*/  @P2 BRA `(.L_x_53) ;  /* 0x0000000000042947 */ /* 0x000fea0003800000 */
[----:B------:R2:W5:Y:S02]  /*2e80*/  LDG.E.U8 R14, desc[UR16][R24.64+0x1] ;  /* 0x00000110180e7981 */ /* 0x000564000c1e1100 */
.L_x_53:
[----:B------:R-:W-:Y:S05]  /*2e90*/  BSYNC B1 ;  /* 0x0000000000017941 */ /* 0x000fea0003800000 */
.L_x_52:
[----:B-----5:R-:W-:Y:S01]  /*2ea0*/  LOP3.LUT R14, R14, 0xff, RZ, 0xc0, !PT ;  /* 0x000000ff0e0e7812 */ /* 0x020fe200078ec0ff */
[----:B------:R-:W-:Y:S01]  /*2eb0*/  BSSY B1, `(.L_x_54) ;  /* 0x0000013000017945 */ /* 0x000fe20003800000 */
[----:B0-----:R-:W-:Y:S02]  /*2ec0*/  IADD3 R15, P1, R35, 0x88, RZ ;  /* 0x00000088230f7810 */ /* 0x001fe40007f3e0ff */
[----:B------:R-:W-:-:S03]  /*2ed0*/  F2FP.F16.E4M3.UNPACK_B R14, R14 ;  /* 0x0000000eff0e723e */ /* 0x000fc600020006ff */
[----:B------:R-:W-:Y:S01]  /*2ee0*/  IMAD.X R10, RZ, RZ, R11, P1 ;  /* 0x000000ffff0a7224 */ /* 0x000fe200008e060b */
[----:B------:R-:W-:Y:S01]  /*2ef0*/  ISETP.GE.AND P1, PT, R32, 0x89, PT ;  /* 0x000000892000780c */ /* 0x000fe20003f26270 */
[----:B------:R-:W-:Y:S02]  /*2f00*/  HADD2.F32 R14, -RZ, R14.H0_H0 ;  /* 0x2000000eff0e7230 */ /* 0x000fe40000004100 */
[----:B------:R-:W-:Y:S01]  /*2f10*/  IMAD R10, R10, UR6, RZ ;  /* 0x000000060a0a7c24 */ /* 0x000fe2000f8e02ff */
[----:B------:R-:W-:Y:S01]  /*2f20*/  ISETP.LT.OR P5, PT, R34, 0x1, !P1 ;  /* 0x000000012200780c */ /* 0x000fe20004fa1670 */
[----:B------:R-:W-:-:S04]  /*2f30*/  IMAD.WIDE.U32 R18, R15, UR6, R18 ;  /* 0x000000060f127c25 */ /* 0x000fc8000f8e0012 */
[----:B------:R-:W-:Y:S01]  /*2f40*/  FMUL R11, R14, R7 ;  /* 0x000000070e0b7220 */ /* 0x000fe20000400000 */
[----:B------:R-:W-:Y:S01]  /*2f50*/  PRMT R14, RZ, 0x7610, R14 ;  /* 0x00007610ff0e7816 */ /* 0x000fe2000000000e */
[----:B------:R-:W-:Y:S02]  /*2f60*/  IMAD R15, R15, UR7, R10 ;  /* 0x000000070f0f7c24 */ /* 0x000fe4000f8e020a */
[----:B------:R-:W-:Y:S01]  /*2f70*/  FFMA R11, R40, R6, R11 ;  /* 0x00000006280b7223 */ /* 0x000fe2000000000b */
[----:B------:R-:W-:-:S04]  /*2f80*/  IADD3 R10, P4, R18, UR10, RZ ;  /* 0x0000000a120a7c10 */ /* 0x000fc8000ff9e0ff */
[----:B------:R-:W-:Y:S02]  /*2f90*/  F2FP.SATFINITE.E4M3.F32.PACK_AB_MERGE_C R27, RZ, R11, RZ ;  /* 0x0000000bff1b723e */ /* 0x000fe400048070ff */
[----:B------:R-:W-:-:S03]  /*2fa0*/  IADD3.X R11, R19, UR11, R15, P4, !PT ;  /* 0x0000000b130b7c10 */ /* 0x000fc6000a7fe40f */
[----:B------:R0:W-:Y:S01]  /*2fb0*/  @!P2 STG.E.U8 desc[UR16][R2.64+0x1], R27 ;  /* 0x0000011b0200a986 */ /* 0x0001e2000c101110 */
[----:B------:R-:W-:Y:S05]  /*2fc0*/  @P5 BRA `(.L_x_55) ;  /* 0x0000000000045947 */ /* 0x000fea0003800000 */
[----:B------:R3:W5:Y:S02]  /*2fd0*/  LDG.E.U8 R14, desc[UR16][R10.64] ;  /* 0x000000100a0e7981 */ /* 0x000764000c1e1100 */
.L_x_55:
[----:B------:R-:W-:Y:S05]  /*2fe0*/  BSYNC B1 ;  /* 0x0000000000017941 */ /* 0x000fea0003800000 */
.L_x_54:
[----:B-----5:R-:W-:Y:S01]  /*2ff0*/  LOP3.LUT R14, R14, 0xff, RZ, 0xc0, !PT ;  /* 0x000000ff0e0e7812 */ /* 0x020fe200078ec0ff */
[----:B------:R-:W-:Y:S01]  /*3000*/  BSSY B1, `(.L_x_56) ;  /* 0x000000b000017945 */ /* 0x000fe20003800000 */
[----:B------:R-:W-:Y:S02]  /*3010*/  ISETP.LT.OR P2, PT, R34, 0x2, !P1 ;  /* 0x000000022200780c */ /* 0x000fe40004f41670 */
[----:B------:R-:W-:-:S05]  /*3020*/  F2FP.F16.E4M3.UNPACK_B R14, R14 ;  /* 0x0000000eff0e723e */ /* 0x000fca00020006ff */
[----:B------:R-:W-:-:S05]  /*3030*/  HADD2.F32 R14, -RZ, R14.H0_H0 ;  /* 0x2000000eff0e7230 */ /* 0x000fca0000004100 */
[----:B------:R-:W-:-:S04]  /*3040*/  FMUL R14, R14, R7 ;  /* 0x000000070e0e7220 */ /* 0x000fc80000400000 */
[----:B------:R-:W-:-:S05]  /*3050*/  FFMA R14, R23, R6, R14 ;  /* 0x00000006170e7223 */ /* 0x000fca000000000e */
[----:B------:R-:W-:Y:S02]  /*3060*/  F2FP.SATFINITE.E4M3.F32.PACK_AB_MERGE_C R15, RZ, R14, RZ ;  /* 0x0000000eff0f723e */ /* 0x000fe400048070ff */
[----:B------:R-:W-:-:S03]  /*3070*/  PRMT R14, RZ, 0x7610, R14 ;  /* 0x00007610ff0e7816 */ /* 0x000fc6000000000e */
[----:B------:R4:W-:Y:S01]  /*3080*/  @!P5 STG.E.U8 desc[UR16][R4.64], R15 ;  /* 0x0000000f0400d986 */ /* 0x0009e2000c101110 */
[----:B------:R-:W-:Y:S05]  /*3090*/  @P2 BRA `(.L_x_57) ;  /* 0x0000000000042947 */ /* 0x000fea0003800000 */
[----:B------:R0:W5:Y:S02]  /*30a0*/  LDG.E.U8 R14, desc[UR16][R10.64+0x1] ;  /* 0x000001100a0e7981 */ /* 0x000164000c1e1100 */
.L_x_57:
[----:B------:R-:W-:Y:S05]  /*30b0*/  BSYNC B1 ;  /* 0x0000000000017941 */ /* 0x000fea0003800000 */
.L_x_56:
[----:B-----5:R-:W-:Y:S01]  /*30c0*/  LOP3.LUT R14, R14, 0xff, RZ, 0xc0, !PT ;  /* 0x000000ff0e0e7812 */ /* 0x020fe200078ec0ff */
[----:B------:R-:W-:Y:S01]  /*30d0*/  BSSY B1, `(.L_x_58) ;  /* 0x000000b000017945 */ /* 0x000fe20003800000 */
[----:B------:R-:W-:Y:S02]  /*30e0*/  ISETP.LT.OR P4, PT, R34, 0x9, !P0 ;  /* 0x000000092200780c */ /* 0x000fe40004781670 */
[----:B------:R-:W-:-:S05]  /*30f0*/  F2FP.F16.E4M3.UNPACK_B R14, R14 ;  /* 0x0000000eff0e723e */ /* 0x000fca00020006ff */
[----:B------:R-:W-:-:S05]  /*3100*/  HADD2.F32 R14, -RZ, R14.H0_H0 ;  /* 0x2000000eff0e7230 */ /* 0x000fca0000004100 */
[----:B----4-:R-:W-:Y:S01]  /*3110*/  FMUL R15, R14, R7 ;  /* 0x000000070e0f7220 */ /* 0x010fe20000400000 */
[----:B------:R-:W-:-:S03]  /*3120*/  PRMT R14, RZ, 0x7610, R14 ;  /* 0x00007610ff0e7816 */ /* 0x000fc6000000000e */
[----:B------:R-:W-:-:S05]  /*3130*/  FFMA R15, R22, R6, R15 ;  /* 0x00000006160f7223 */ /* 0x000fca000000000f */
[----:B------:R-:W-:-:S05]  /*3140*/  F2FP.SATFINITE.E4M3.F32.PACK_AB_MERGE_C R15, RZ, R15, RZ ;  /* 0x0000000fff0f723e */ /* 0x000fca00048070ff */
[----:B------:R4:W-:Y:S01]  /*3150*/  @!P2 STG.E.U8 desc[UR16][R4.64+0x1], R15 ;  /* 0x0000010f0400a986 */ /* 0x0009e2000c101110 */
[----:B------:R-:W-:Y:S05]  /*3160*/  @P4 BRA `(.L_x_59) ;  /* 0x0000000000044947 */ /* 0x000fea0003800000 */
[----:B------:R0:W5:Y:S02]  /*3170*/  LDG.E.U8 R14, desc[UR16][R24.64+0x8] ;  /* 0x00000810180e7981 */ /* 0x000164000c1e1100 */
.L_x_59:
[----:B------:R-:W-:Y:S05]  /*3180*/  BSYNC B1 ;  /* 0x0000000000017941 */ /* 0x000fea0003800000 */
.L_x_58:
[----:B-----5:R-:W-:Y:S01]  /*3190*/  LOP3.LUT R14, R14, 0xff, RZ, 0xc0, !PT ;  /* 0x000000ff0e0e7812 */ /* 0x020fe200078ec0ff */
[----:B------:R-:W-:Y:S01]  /*31a0*/  BSSY B1, `(.L_x_60) ;  /* 0x000000b000017945 */ /* 0x000fe20003800000 */
[----:B------:R-:W-:Y:S02]  /*31b0*/  ISETP.LT.OR P0, PT, R34, 0xa, !P0 ;  /* 0x0000000a2200780c */ /* 0x000fe40004701670 */
[----:B------:R-:W-:-:S05]  /*31c0*/  F2FP.F16.E4M3.UNPACK_B R14, R14 ;  /* 0x0000000eff0e723e */ /* 0x000fca00020006ff */
[----:B------:R-:W-:-:S05]  /*31d0*/  HADD2.F32 R14, -RZ, R14.H0_H0 ;  /* 0x2000000eff0e7230 */ /* 0x000fca0000004100 */
[----:B------:R-:W-:-:S04]  /*31e0*/  FMUL R14, R14, R7 ;  /* 0x000000070e0e7220 */ /* 0x000fc80000400000 */
[----:B------:R-:W-:-:S05]  /*31f0*/  FFMA R14, R21, R6, R14 ;  /* 0x00000006150e7223 */ /* 0x000fca000000000e */
[----:B----4-:R-:W-:Y:S02]  /*3200*/  F2FP.SATFINITE.E4M3.F32.PACK_AB_MERGE_C R15, RZ, R14, RZ ;  /* 0x0000000eff0f723e */ /* 0x010fe400048070ff */
[----:B------:R-:W-:-:S03]  /*3210*/  PRMT R14, RZ, 0x7610, R14 ;  /* 0x00007610ff0e7816 */ /* 0x000fc6000000000e */
[----:B------:R4:W-:Y:S01]  /*3220*/  @!P4 STG.E.U8 desc[UR16][R2.64+0x8], R15 ;  /* 0x0000080f0200c986 */ /* 0x0009e2000c101110 */
[----:B------:R-:W-:Y:S05]  /*3230*/  @P0 BRA `(.L_x_61) ;  /* 0x0000000000040947 */ /* 0x000fea0003800000 */
[----:B------:R0:W5:Y:S02]  /*3240*/  LDG.E.U8 R14, desc[UR16][R24.64+0x9] ;  /* 0x00000910180e7981 */ /* 0x000164000c1e1100 */
.L_x_61:
[----:B------:R-:W-:Y:S05]  /*3250*/  BSYNC B1 ;  /* 0x0000000000017941 */ /* 0x000fea0003800000 */
.L_x_60:
        /* <DEDUP_REMOVED lines=12> */
.L_x_63:
[----:B------:R-:W-:Y:S05]  /*3320*/  BSYNC B1 ;  /* 0x0000000000017941 */ /* 0x000fea0003800000 */
.L_x_62:
[----:B-----5:R-:W-:Y:S01]  /*3330*/  LOP3.LUT R14, R14, 0xff, RZ, 0xc0, !PT ;  /* 0x000000ff0e0e7812 */ /* 0x020fe200078ec0ff */
[----:B------:R-:W-:Y:S01]  /*3340*/  BSSY B1, `(.L_x_64) ;  /* 0x000000b000017945 */ /* 0x000fe20003800000 */
[----:B------:R-:W-:Y:S02]  /*3350*/  ISETP.LT.OR P1, PT, R34, 0xa, !P1 ;  /* 0x0000000a2200780c */ /* 0x000fe40004f21670 */
[----:B------:R-:W-:Y:S02]  /*3360*/  F2FP.F16.E4M3.UNPACK_B R14, R14 ;  /* 0x0000000eff0e723e */ /* 0x000fe400020006ff */
[----:B0---4-:R-:W-:-:S03]  /*3370*/  PRMT R2, RZ, 0x7610, R2 ;  /* 0x00007610ff027816 */ /* 0x011fc60000000002 */
[----:B------:R-:W-:-:S05]  /*3380*/  HADD2.F32 R14, -RZ, R14.H0_H0 ;  /* 0x2000000eff0e7230 */ /* 0x000fca0000004100 */
[----:B------:R-:W-:-:S04]  /*3390*/  FMUL R14, R14, R7 ;  /* 0x000000070e0e7220 */ /* 0x000fc80000400000 */
[----:B------:R-:W-:-:S05]  /*33a0*/  FFMA R14, R13, R6, R14 ;  /* 0x000000060d0e7223 */ /* 0x000fca000000000e */
[----:B------:R-:W-:-:S05]  /*33b0*/  F2FP.SATFINITE.E4M3.F32.PACK_AB_MERGE_C R3, RZ, R14, RZ ;  /* 0x0000000eff03723e */ /* 0x000fca00048070ff */
[----:B------:R0:W-:Y:S01]  /*33c0*/  @!P2 STG.E.U8 desc[UR16][R4.64+0x8], R3 ;  /* 0x000008030400a986 */ /* 0x0001e2000c101110 */
[----:B------:R-:W-:Y:S05]  /*33d0*/  @P1 BRA `(.L_x_65) ;  /* 0x0000000000041947 */ /* 0x000fea0003800000 */
[----:B------:R4:W5:Y:S02]  /*33e0*/  LDG.E.U8 R2, desc[UR16][R10.64+0x9] ;  /* 0x000009100a027981 */ /* 0x000964000c1e1100 */
.L_x_65:
[----:B------:R-:W-:Y:S05]  /*33f0*/  BSYNC B1 ;  /* 0x0000000000017941 */ /* 0x000fea0003800000 */
.L_x_64:
[----:B------:R-:W-:Y:S05]  /*3400*/  @P1 BRA `(.L_x_66) ;  /* 0x0000000400301947 */ /* 0x000fea0003800000 */
[----:B-----5:R-:W-:-:S04]  /*3410*/  LOP3.LUT R2, R2, 0xff, RZ, 0xc0, !PT ;  /* 0x000000ff02027812 */ /* 0x020fc800078ec0ff */
[----:B------:R-:W-:-:S05]  /*3420*/  F2FP.F16.E4M3.UNPACK_B R2, R2 ;  /* 0x00000002ff02723e */ /* 0x000fca00020006ff */
[----:B------:R-:W-:-:S05]  /*3430*/  HADD2.F32 R2, -RZ, R2.H0_H0 ;  /* 0x20000002ff027230 */ /* 0x000fca0000004100 */
[----:B0-----:R-:W-:-:S04]  /*3440*/  FMUL R3, R2, R7 ;  /* 0x0000000702037220 */ /* 0x001fc80000400000 */
[----:B------:R-:W-:-:S05]  /*3450*/  FFMA R3, R12, R6, R3 ;  /* 0x000000060c037223 */ /* 0x000fca0000000003 */
[----:B------:R-:W-:-:S05]  /*3460*/  F2FP.SATFINITE.E4M3.F32.PACK_AB_MERGE_C R3, RZ, R3, RZ ;  /* 0x00000003ff03723e */ /* 0x000fca00048070ff */
[----:B------:R0:W-:Y:S01]  /*3470*/  STG.E.U8 desc[UR16][R4.64+0x9], R3 ;  /* 0x0000090304007986 */ /* 0x0001e2000c101110 */
[----:B------:R-:W-:Y:S05]  /*3480*/  BRA `(.L_x_66) ;  /* 0x0000000400107947 */ /* 0x000fea0003800000 */
.L_x_33:
[C---:B------:R-:W-:Y:S01]  /*3490*/  ISETP.GE.AND P0, PT, R32.reuse, 0x1, PT ;  /* 0x000000012000780c */ /* 0x040fe20003f06270 */
[-C--:B--2---:R-:W-:Y:S01]  /*34a0*/  FMUL R51, R51, R6.reuse ;  /* 0x0000000633337220 */ /* 0x084fe20000400000 */
[----:B------:R-:W-:Y:S01]  /*34b0*/  ISETP.GE.AND P2, PT, R32, 0x9, PT ;  /* 0x000000092000780c */ /* 0x000fe20003f46270 */
[-C--:B------:R-:W-:Y:S01]  /*34c0*/  FMUL R48, R48, R6.reuse ;  /* 0x0000000630307220 */ /* 0x080fe20000400000 */
[----:B------:R-:W-:Y:S01]  /*34d0*/  ISETP.LT.OR P1, PT, R34, 0x1, !P0 ;  /* 0x000000012200780c */ /* 0x000fe20004721670 */
[-C--:B------:R-:W-:Y:S01]  /*34e0*/  FMUL R49, R49, R6.reuse ;  /* 0x0000000631317220 */ /* 0x080fe20000400000 */
[----:B------:R-:W-:Y:S01]  /*34f0*/  F2FP.SATFINITE.E4M3.F32.PACK_AB_MERGE_C R51, RZ, R51, RZ ;  /* 0x00000033ff33723e */ /* 0x000fe200048070ff */
[-C--:B------:R-:W-:Y:S01]  /*3500*/  FMUL R46, R46, R6.reuse ;  /* 0x000000062e2e7220 */ /* 0x080fe20000400000 */
[----:B------:R-:W-:Y:S01]  /*3510*/  ISETP.LT.OR P4, PT, R34, 0x2, !P0 ;  /* 0x000000022200780c */ /* 0x000fe20004781670 */
[-C--:B------:R-:W-:Y:S01]  /*3520*/  FMUL R44, R44, R6.reuse ;  /* 0x000000062c2c7220 */ /* 0x080fe20000400000 */
[C---:B------:R-:W-:Y:S01]  /*3530*/  ISETP.LT.OR P5, PT, R34.reuse, 0x1, !P2 ;  /* 0x000000012200780c */ /* 0x040fe200057a1670 */
[-C--:B------:R-:W-:Y:S01]  /*3540*/  FMUL R47, R47, R6.reuse ;  /* 0x000000062f2f7220 */ /* 0x080fe20000400000 */
[----:B------:R-:W-:Y:S01]  /*3550*/  ISETP.LT.OR P6, PT, R34, 0x2, !P2 ;  /* 0x000000022200780c */ /* 0x000fe200057c1670 */
[----:B------:R-:W-:Y:S01]  /*3560*/  FMUL R45, R45, R6 ;  /* 0x000000062d2d7220 */ /* 0x000fe20000400000 */
[----:B------:R-:W-:Y:S01]  /*3570*/  F2FP.SATFINITE.E4M3.F32.PACK_AB_MERGE_C R11, RZ, R48, RZ ;  /* 0x00000030ff0b723e */ /* 0x000fe200048070ff */
[-C--:B------:R-:W-:Y:S01]  /*3580*/  FMUL R42, R42, R6.reuse ;  /* 0x000000062a2a7220 */ /* 0x080fe20000400000 */
[----:B------:R-:W-:Y:S01]  /*3590*/  F2FP.SATFINITE.E4M3.F32.PACK_AB_MERGE_C R49, RZ, R49, RZ ;  /* 0x00000031ff31723e */ /* 0x000fe200048070ff */
[----:B------:R-:W-:Y:S01]  /*35a0*/  @!P1 STG.E.U8 desc[UR16][R26.64], R51 ;  /* 0x000000331a009986 */ /* 0x000fe2000c101110 */
[C---:B------:R-:W-:Y:S01]  /*35b0*/  ISETP.LT.OR P1, PT, R34.reuse, 0x9, !P0 ;  /* 0x000000092200780c */ /* 0x040fe20004721670 */
[----:B------:R-:W-:Y:S01]  /*35c0*/  FMUL R43, R43, R6 ;  /* 0x000000062b2b7220 */ /* 0x000fe20000400000 */
[----:B------:R-:W-:Y:S01]  /*35d0*/  ISETP.LT.OR P0, PT, R34, 0xa, !P0 ;  /* 0x0000000a2200780c */ /* 0x000fe20004701670 */
[----:B------:R0:W-:Y:S01]  /*35e0*/  @!P4 STG.E.U8 desc[UR16][R26.64+0x1], R11 ;  /* 0x0000010b1a00c986 */ /* 0x0001e2000c101110 */
[----:B------:R-:W-:Y:S01]  /*35f0*/  F2FP.SATFINITE.E4M3.F32.PACK_AB_MERGE_C R19, RZ, R46, RZ ;  /* 0x0000002eff13723e */ /* 0x000fe200048070ff */
[----:B------:R-:W-:Y:S01]  /*3600*/  FMUL R40, R40, R6 ;  /* 0x0000000628287220 */ /* 0x000fe20000400000 */
[----:B------:R-:W-:Y:S01]  /*3610*/  F2FP.SATFINITE.E4M3.F32.PACK_AB_MERGE_C R25, RZ, R44, RZ ;  /* 0x0000002cff19723e */ /* 0x000fe200048070ff */
[----:B------:R-:W-:Y:S01]  /*3620*/  @!P5 STG.E.U8 desc[UR16][R14.64], R49 ;  /* 0x000000310e00d986 */ /* 0x000fe2000c101110 */
[C---:B------:R-:W-:Y:S01]  /*3630*/  ISETP.LT.OR P4, PT, R34.reuse, 0x9, !P2 ;  /* 0x000000092200780c */ /* 0x040fe20005781670 */
[-C--:B------:R-:W-:Y:S01]  /*3640*/  FMUL R23, R23, R6.reuse ;  /* 0x0000000617177220 */ /* 0x080fe20000400000 */
[----:B------:R-:W-:Y:S01]  /*3650*/  ISETP.LT.OR P2, PT, R34, 0xa, !P2 ;  /* 0x0000000a2200780c */ /* 0x000fe20005741670 */
[----:B------:R1:W-:Y:S01]  /*3660*/  @!P6 STG.E.U8 desc[UR16][R14.64+0x1], R19 ;  /* 0x000001130e00e986 */ /* 0x0003e2000c101110 */
[----:B------:R-:W-:Y:S01]  /*3670*/  F2FP.SATFINITE.E4M3.F32.PACK_AB_MERGE_C R47, RZ, R47, RZ ;  /* 0x0000002fff2f723e */ /* 0x000fe200048070ff */
[-C--:B------:R-:W-:Y:S01]  /*3680*/  FMUL R22, R22, R6.reuse ;  /* 0x0000000616167220 */ /* 0x080fe20000400000 */
[----:B------:R-:W-:Y:S01]  /*3690*/  F2FP.SATFINITE.E4M3.F32.PACK_AB_MERGE_C R45, RZ, R45, RZ ;  /* 0x0000002dff2d723e */ /* 0x000fe200048070ff */
[----:B------:R-:W-:Y:S01]  /*36a0*/  @!P0 STG.E.U8 desc[UR16][R26.64+0x9], R25 ;  /* 0x000009191a008986 */ /* 0x000fe2000c101110 */
[----:B------:R-:W-:Y:S01]  /*36b0*/  ISETP.GE.AND P0, PT, R32, 0x81, PT ;  /* 0x000000812000780c */ /* 0x000fe20003f06270 */
[----:B------:R-:W-:Y:S01]  /*36c0*/  FMUL R21, R21, R6 ;  /* 0x0000000615157220 */ /* 0x000fe20000400000 */
[----:B0-----:R-:W-:Y:S01]  /*36d0*/  F2FP.SATFINITE.E4M3.F32.PACK_AB_MERGE_C R11, RZ, R42, RZ ;  /* 0x0000002aff0b723e */ /* 0x001fe200048070ff */
[----:B------:R-:W-:Y:S01]  /*36e0*/  @!P1 STG.E.U8 desc[UR16][R26.64+0x8], R47 ;  /* 0x0000082f1a009986 */ /* 0x000fe2000c101110 */
[C---:B------:R-:W-:Y:S01]  /*36f0*/  ISETP.LT.OR P6, PT, R34.reuse, 0x1, !P0 ;  /* 0x000000012200780c */ /* 0x040fe200047c1670 */
[-C--:B------:R-:W-:Y:S01]  /*3700*/  FMUL R17, R17, R6.reuse ;  /* 0x0000000611117220 */ /* 0x080fe20000400000 */
[----:B------:R-:W-:Y:S01]  /*3710*/  ISETP.LT.OR P5, PT, R34, 0x2, !P0 ;  /* 0x000000022200780c */ /* 0x000fe200047a1670 */
[----:B------:R-:W-:Y:S01]  /*3720*/  @!P4 STG.E.U8 desc[UR16][R14.64+0x8], R45 ;  /* 0x0000082d0e00c986 */ /* 0x000fe2000c101110 */
[----:B------:R-:W-:Y:S01]  /*3730*/  F2FP.SATFINITE.E4M3.F32.PACK_AB_MERGE_C R43, RZ, R43, RZ ;  /* 0x0000002bff2b723e */ /* 0x000fe200048070ff */
[----:B------:R-:W-:Y:S01]  /*3740*/  FMUL R13, R13, R6 ;  /* 0x000000060d0d7220 */ /* 0x000fe20000400000 */
[----:B-1----:R-:W-:Y:S01]  /*3750*/  F2FP.SATFINITE.E4M3.F32.PACK_AB_MERGE_C R19, RZ, R40, RZ ;  /* 0x00000028ff13723e */ /* 0x002fe200048070ff */
[----:B------:R0:W-:Y:S01]  /*3760*/  @!P2 STG.E.U8 desc[UR16][R14.64+0x9], R11 ;  /* 0x0000090b0e00a986 */ /* 0x0001e2000c101110 */
[----:B------:R-:W-:Y:S01]  /*3770*/  ISETP.GE.AND P1, PT, R32, 0x89, PT ;  /* 0x000000892000780c */ /* 0x000fe20003f26270 */
[----:B------:R-:W-:Y:S01]  /*3780*/  FMUL R12, R12, R6 ;  /* 0x000000060c0c7220 */ /* 0x000fe20000400000 */
[----:B------:R-:W-:-:S02]  /*3790*/  ISETP.LT.OR P2, PT, R34, 0x9, !P0 ;  /* 0x000000092200780c */ /* 0x000fc40004741670 */
[C---:B------:R-:W-:Y:S01]  /*37a0*/  ISETP.LT.OR P4, PT, R34.reuse, 0x1, !P1 ;  /* 0x000000012200780c */ /* 0x040fe20004f81670 */
[----:B------:R1:W-:Y:S01]  /*37b0*/  @!P6 STG.E.U8 desc[UR16][R2.64], R43 ;  /* 0x0000002b0200e986 */ /* 0x0003e2000c101110 */
[C---:B------:R-:W-:Y:S02]  /*37c0*/  ISETP.LT.OR P6, PT, R34.reuse, 0x2, !P1 ;  /* 0x000000022200780c */ /* 0x040fe40004fc1670 */
[C---:B------:R-:W-:Y:S01]  /*37d0*/  ISETP.LT.OR P0, PT, R34.reuse, 0xa, !P0 ;  /* 0x0000000a2200780c */ /* 0x040fe20004701670 */
[----:B------:R1:W-:Y:S01]  /*37e0*/  @!P5 STG.E.U8 desc[UR16][R2.64+0x1], R19 ;  /* 0x000001130200d986 */ /* 0x0003e2000c101110 */
[C---:B------:R-:W-:Y:S02]  /*37f0*/  ISETP.LT.OR P5, PT, R34.reuse, 0x9, !P1 ;  /* 0x000000092200780c */ /* 0x040fe40004fa1670 */
[----:B------:R-:W-:Y:S02]  /*3800*/  ISETP.LT.OR P1, PT, R34, 0xa, !P1 ;  /* 0x0000000a2200780c */ /* 0x000fe40004f21670 */
[----:B------:R-:W-:-:S02]  /*3810*/  F2FP.SATFINITE.E4M3.F32.PACK_AB_MERGE_C R23, RZ, R23, RZ ;  /* 0x00000017ff17723e */ /* 0x000fc400048070ff */
[----:B0-----:R-:W-:Y:S02]  /*3820*/  F2FP.SATFINITE.E4M3.F32.PACK_AB_MERGE_C R11, RZ, R22, RZ ;  /* 0x00000016ff0b723e */ /* 0x001fe400048070ff */
[----:B------:R-:W-:Y:S01]  /*3830*/  F2FP.SATFINITE.E4M3.F32.PACK_AB_MERGE_C R21, RZ, R21, RZ ;  /* 0x00000015ff15723e */ /* 0x000fe200048070ff */
[----:B------:R1:W-:Y:S01]  /*3840*/  @!P4 STG.E.U8 desc[UR16][R4.64], R23 ;  /* 0x000000170400c986 */ /* 0x0003e2000c101110 */
[----:B------:R-:W-:Y:S02]  /*3850*/  F2FP.SATFINITE.E4M3.F32.PACK_AB_MERGE_C R17, RZ, R17, RZ ;  /* 0x00000011ff11723e */ /* 0x000fe400048070ff */
[----:B------:R-:W-:Y:S01]  /*3860*/  F2FP.SATFINITE.E4M3.F32.PACK_AB_MERGE_C R13, RZ, R13, RZ ;  /* 0x0000000dff0d723e */ /* 0x000fe200048070ff */
[----:B------:R1:W-:Y:S01]  /*3870*/  @!P6 STG.E.U8 desc[UR16][R4.64+0x1], R11 ;  /* 0x0000010b0400e986 */ /* 0x0003e2000c101110 */
[----:B------:R-:W-:-:S03]  /*3880*/  F2FP.SATFINITE.E4M3.F32.PACK_AB_MERGE_C R15, RZ, R12, RZ ;  /* 0x0000000cff0f723e */ /* 0x000fc600048070ff */
[----:B------:R1:W-:Y:S04]  /*3890*/  @!P2 STG.E.U8 desc[UR16][R2.64+0x8], R21 ;  /* 0x000008150200a986 */ /* 0x0003e8000c101110 */
[----:B------:R1:W-:Y:S04]  /*38a0*/  @!P0 STG.E.U8 desc[UR16][R2.64+0x9], R17 ;  /* 0x0000091102008986 */ /* 0x0003e8000c101110 */
[----:B------:R1:W-:Y:S04]  /*38b0*/  @!P5 STG.E.U8 desc[UR16][R4.64+0x8], R13 ;  /* 0x0000080d0400d986 */ /* 0x0003e8000c101110 */
[----:B------:R1:W-:Y:S02]  /*38c0*/  @!P1 STG.E.U8 desc[UR16][R4.64+0x9], R15 ;  /* 0x0000090f04009986 */ /* 0x0003e4000c101110 */
.L_x_66:
[----:B------:R-:W-:Y:S05]  /*38d0*/  BSYNC B0 ;  /* 0x0000000000007941 */ /* 0x000fea0003800000 */
.L_x_32:
[----:B------:R-:W-:Y:S01]  /*38e0*/  ULDC UR6, c[0x0][0xc] ;  /* 0x0000030000067ab9 */ /* 0x000fe20000000800 */
[----:B------:R-:W-:Y:S01]  /*38f0*/  ULDC UR7, c[0x0][0x10] ;  /* 0x0000040000077ab9 */ /* 0x000fe20000000800 */
[----:B01----:R-:W0:Y:S01]  /*3900*/  LDC R5, c[0x0][0x14] ;  /* 0x00000500ff057b82 */ /* 0x003e220000000800 */
[----:B------:R-:W-:Y:S01]  /*3910*/  UIMAD.WIDE.U32 UR6, UR6, UR7, URZ ;  /* 0x00000007060672a5 */ /* 0x000fe2000f8e003f */
[----:B-----5:R-:W-:Y:S02]  /*3920*/  IMAD.MOV.U32 R2, RZ, RZ, R0 ;  /* 0x000000ffff027224 */ /* 0x020fe400078e0000 */
[----:B------:R-:W-:Y:S02]  /*3930*/  IMAD.MOV.U32 R3, RZ, RZ, R9 ;  /* 0x000000ffff037224 */ /* 0x000fe400078e0009 */
[----:B------:R-:W-:Y:S02]  /*3940*/  IMAD.MOV.U32 R18, RZ, RZ, -0x1 ;  /* 0xffffffffff127424 */ /* 0x000fe400078e00ff */
[----:B------:R-:W-:-:S02]  /*3950*/  IMAD.MOV.U32 R41, RZ, RZ, -0x1 ;  /* 0xffffffffff297424 */ /* 0x000fc400078e00ff */
[----:B0-----:R-:W-:-:S04]  /*3960*/  IMAD.WIDE.U32 R2, R5, UR6, R2 ;  /* 0x0000000605027c25 */ /* 0x001fc8000f8e0002 */
[----:B------:R-:W-:Y:S01]  /*3970*/  IMAD R5, R5, UR7, RZ ;  /* 0x0000000705057c24 */ /* 0x000fe2000f8e02ff */
[----:B------:R-:W-:Y:S01]  /*3980*/  ULDC.64 UR6, c[0x0][0x650] ;  /* 0x0001940000067ab9 */ /* 0x000fe20000000a00 */
[----:B------:R-:W-:Y:S01]  /*3990*/  IMAD.MOV.U32 R0, RZ, RZ, R2 ;  /* 0x000000ffff007224 */ /* 0x000fe200078e0002 */
[----:B------:R-:W-:Y:S01]  /*39a0*/  ISETP.GE.U32.AND P0, PT, R2, UR6, PT ;  /* 0x0000000602007c0c */ /* 0x000fe2000bf06070 */
[----:B------:R-:W-:Y:S01]  /*39b0*/  IMAD.IADD R9, R3, 0x1, R5 ;  /* 0x0000000103097824 */ /* 0x000fe200078e0205 */
[----:B------:R-:W-:-:S04]  /*39c0*/  PRMT R3, RZ, 0x7610, R3 ;  /* 0x00007610ff037816 */ /* 0x000fc80000000003 */
[----:B------:R-:W-:-:S13]  /*39d0*/  ISETP.GE.U32.AND.EX P0, PT, R9, UR7, PT, P0 ;  /* 0x0000000709007c0c */ /* 0x000fda000bf06100 */
[----:B------:R-:W-:Y:S05]  /*39e0*/  @P0 BRA `(.L_x_67) ;  /* 0x0000000400640947 */ /* 0x000fea0003800000 */
[----:B------:R-:W0:Y:S01]  /*39f0*/  S2R R17, SR_CTAID.X ;  /* 0x0000000000117919 */ /* 0x000e220000002500 */
[----:B------:R-:W1:Y:S01]  /*3a00*/  LDC.64 R12, c[0x0][0x628] ;  /* 0x00018a00ff0c7b82 */ /* 0x000e620000000a00 */
[----:B------:R-:W-:Y:S01]  /*3a10*/  ULDC UR6, c[0x0][0x150] ;  /* 0x0000540000067ab9 */ /* 0x000fe20000000800 */
[----:B---34-:R-:W-:Y:S01]  /*3a20*/  IMAD.MOV.U32 R10, RZ, RZ, R0 ;  /* 0x000000ffff0a7224 */ /* 0x018fe200078e0000 */
[----:B------:R-:W3:Y:S01]  /*3a30*/  S2R R21, SR_CTAID.Y ;  /* 0x0000000000157919 */ /* 0x000ee20000002600 */
[----:B------:R-:W-:-:S04]  /*3a40*/  IMAD.MOV.U32 R11, RZ, RZ, R9 ;  /* 0x000000ffff0b7224 */ /* 0x000fc800078e0009 */
[----:B------:R-:W4:Y:S08]  /*3a50*/  LDC R22, c[0x0][0x144] ;  /* 0x00005100ff167b82 */ /* 0x000f300000000800 */
[----:B------:R-:W2:Y:S08]  /*3a60*/  LDC R14, c[0x0][0x630] ;  /* 0x00018c00ff0e7b82 */ /* 0x000eb00000000800 */
[----:B------:R-:W2:Y:S01]  /*3a70*/  LDC.64 R18, c[0x0][0x620] ;  /* 0x00018800ff127b82 */ /* 0x000ea20000000a00 */
[----:B-1----:R-:W-:-:S04]  /*3a80*/  ISETP.NE.U32.AND P0, PT, R12, RZ, PT ;  /* 0x000000ff0c00720c */ /* 0x002fc80003f05070 */
[----:B------:R-:W-:Y:S02]  /*3a90*/  ISETP.NE.AND.EX P0, PT, R13, RZ, PT, P0 ;  /* 0x000000ff0d00720c */ /* 0x000fe40003f05300 */
[----:B0-----:R-:W-:-:S05]  /*3aa0*/  I2FP.F32.U32 R2, R17 ;  /* 0x0000001100027245 */ /* 0x001fca0000201000 */
[----:B------:R-:W-:-:S04]  /*3ab0*/  FMUL R2, R2, UR6 ;  /* 0x0000000602027c20 */ /* 0x000fc80008400000 */
[----:B------:R0:W1:Y:S02]  /*3ac0*/  F2I.U32.TRUNC.NTZ R20, R2 ;  /* 0x0000000200147305 */ /* 0x000064000020f000 */
[----:B---34-:R-:W-:Y:S05]  /*3ad0*/  @!P0 BRA `(.L_x_68) ;  /* 0x0000000000288947 */ /* 0x018fea0003800000 */
[----:B------:R-:W3:Y:S02]  /*3ae0*/  LDC R3, c[0x0][0x634] ;  /* 0x00018d00ff037b82 */ /* 0x000ee40000000800 */
[----:B---3--:R-:W-:-:S05]  /*3af0*/  IADD3 R11, P0, R0, R3, RZ ;  /* 0x00000003000b7210 */ /* 0x008fca0007f1e0ff */
[----:B------:R-:W-:-:S04]  /*3b00*/  IMAD.X R15, RZ, RZ, R9, P0 ;  /* 0x000000ffff0f7224 */ /* 0x000fc800000e0609 */
[----:B0-----:R-:W-:-:S04]  /*3b10*/  IMAD.WIDE.U32 R2, R15, R12, RZ ;  /* 0x0000000c0f027225 */ /* 0x001fc800078e00ff */
[----:B------:R-:W-:-:S04]  /*3b20*/  IMAD.WIDE.U32 R4, P0, R11, R13, R2 ;  /* 0x0000000d0b047225 */ /* 0x000fc80007800002 */
[----:B------:R-:W-:-:S04]  /*3b30*/  IMAD.WIDE.U32 R2, R11, R12, RZ ;  /* 0x0000000c0b027225 */ /* 0x000fc800078e00ff */
[----:B------:R-:W-:Y:S01]  /*3b40*/  IMAD.X R11, RZ, RZ, RZ, P0 ;  /* 0x000000ffff0b7224 */ /* 0x000fe200000e06ff */
[----:B------:R-:W-:Y:S01]  /*3b50*/  IADD3 RZ, P0, R3, R4, RZ ;  /* 0x0000000403ff7210 */ /* 0x000fe20007f1e0ff */
[----:B------:R-:W-:-:S04]  /*3b60*/  IMAD.MOV.U32 R10, RZ, RZ, R5 ;  /* 0x000000ffff0a7224 */ /* 0x000fc800078e0005 */
[----:B------:R-:W-:-:S08]  /*3b70*/  IMAD.WIDE.U32.X R10, R15, R13, R10, P0 ;  /* 0x0000000d0f0a7225 */ /* 0x000fd000000e040a */
.L_x_68:
[-CC-:B--2---:R-:W-:Y:S01]  /*3b80*/  SHF.R.U64 R41, R10, R14.reuse, R11.reuse ;  /* 0x0000000e0a297219 */ /* 0x184fe2000000120b */
[----:B------:R-:W2:Y:S01]  /*3b90*/  LDC.64 R28, c[0x0][0x640] ;  /* 0x00019000ff1c7b82 */ /* 0x000ea20000000a00 */
[----:B0-----:R-:W-:Y:S01]  /*3ba0*/  SHF.R.U32.HI R2, RZ, R14, R11 ;  /* 0x0000000eff027219 */ /* 0x001fe2000001160b */
[----:B-1----:R-:W-:Y:S01]  /*3bb0*/  IMAD.MOV R20, RZ, RZ, -R20 ;  /* 0x000000ffff147224 */ /* 0x002fe200078e0a14 */
[----:B------:R-:W-:Y:S01]  /*3bc0*/  IADD3 R5, P0, RZ, -R41, RZ ;  /* 0x80000029ff057210 */ /* 0x000fe20007f1e0ff */
[----:B------:R-:W-:Y:S01]  /*3bd0*/  ULDC UR6, c[0x0][0x154] ;  /* 0x0000550000067ab9 */ /* 0x000fe20000000800 */
[----:B------:R-:W-:-:S03]  /*3be0*/  IMAD.MOV.U32 R11, RZ, RZ, 0x1 ;  /* 0x00000001ff0b7424 */ /* 0x000fc600078e00ff */
[----:B------:R-:W0:Y:S01]  /*3bf0*/  LDC R10, c[0x0][0x618] ;  /* 0x00018600ff0a7b82 */ /* 0x000e220000000800 */
[----:B------:R-:W-:Y:S02]  /*3c00*/  IMAD.X R3, RZ, RZ, ~R2, P0 ;  /* 0x000000ffff037224 */ /* 0x000fe400000e0e02 */
[----:B------:R-:W-:Y:S02]  /*3c10*/  IMAD.MOV.U32 R2, RZ, RZ, R0 ;  /* 0x000000ffff027224 */ /* 0x000fe400078e0000 */
[-C--:B------:R-:W-:Y:S02]  /*3c20*/  IMAD R4, R3, R18.reuse, RZ ;  /* 0x0000001203047224 */ /* 0x080fe400078e02ff */
[----:B------:R-:W-:Y:S01]  /*3c30*/  IMAD.MOV.U32 R3, RZ, RZ, R9 ;  /* 0x000000ffff037224 */ /* 0x000fe200078e0009 */
[----:B------:R-:W1:Y:S01]  /*3c40*/  LDC R24, c[0x0][0x608] ;  /* 0x00018200ff187b82 */ /* 0x000e620000000800 */
[----:B------:R-:W-:-:S04]  /*3c50*/  IMAD.WIDE.U32 R2, R5, R18, R2 ;  /* 0x0000001205027225 */ /* 0x000fc800078e0002 */
[----:B------:R-:W-:-:S03]  /*3c60*/  IMAD R5, R5, R19, R4 ;  /* 0x0000001305057224 */ /* 0x000fc600078e0204 */
[----:B------:R-:W3:Y:S01]  /*3c70*/  LDC R26, c[0x0][0x658] ;  /* 0x00019600ff1a7b82 */ /* 0x000ee20000000800 */
[----:B------:R-:W-:Y:S01]  /*3c80*/  IMAD R19, R22, R20, R17 ;  /* 0x0000001416137224 */ /* 0x000fe200078e0211 */
[----:B------:R-:W-:Y:S01]  /*3c90*/  I2FP.F32.U32 R4, R21 ;  /* 0x0000001500047245 */ /* 0x000fe20000201000 */
[----:B------:R-:W-:Y:S01]  /*3ca0*/  IMAD.IADD R3, R3, 0x1, R5 ;  /* 0x0000000103037824 */ /* 0x000fe200078e0205 */
[----:B--2---:R-:W-:Y:S01]  /*3cb0*/  ISETP.NE.U32.AND P0, PT, R28, RZ, PT ;  /* 0x000000ff1c00720c */ /* 0x004fe20003f05070 */
[----:B------:R-:W-:Y:S02]  /*3cc0*/  IMAD.MOV.U32 R5, RZ, RZ, -0x1 ;  /* 0xffffffffff057424 */ /* 0x000fe400078e00ff */
[----:B------:R-:W-:Y:S01]  /*3cd0*/  FMUL R4, R4, UR6 ;  /* 0x0000000604047c20 */ /* 0x000fe20008400000 */
[----:B------:R-:W2:Y:S01]  /*3ce0*/  LDC R20, c[0x0][0x148] ;  /* 0x00005200ff147b82 */ /* 0x000ea20000000800 */
[-CC-:B0-----:R-:W-:Y:S02]  /*3cf0*/  SHF.R.U64 R14, R2, R10.reuse, R3.reuse ;  /* 0x0000000a020e7219 */ /* 0x181fe40000001203 */
[----:B------:R-:W-:Y:S01]  /*3d00*/  ISETP.NE.AND.EX P0, PT, R29, RZ, PT, P0 ;  /* 0x000000ff1d00720c */ /* 0x000fe20003f05300 */
[----:B------:R0:W4:Y:S01]  /*3d10*/  F2I.U32.TRUNC.NTZ R15, R4 ;  /* 0x00000004000f7305 */ /* 0x000122000020f000 */
[----:B------:R-:W-:-:S03]  /*3d20*/  SHF.R.U32.HI R3, RZ, R10, R3 ;  /* 0x0000000aff037219 */ /* 0x000fc60000011603 */
[----:B------:R-:W0:Y:S01]  /*3d30*/  LDC R17, c[0x0][0x600] ;  /* 0x00018000ff117b82 */ /* 0x000e220000000800 */
[-CC-:B-1----:R-:W-:Y:S02]  /*3d40*/  SHF.R.U64 R12, R14, R24.reuse, R3.reuse ;  /* 0x000000180e0c7219 */ /* 0x182fe40000001203 */
[----:B------:R-:W-:-:S05]  /*3d50*/  SHF.R.U32.HI R3, RZ, R24, R3 ;  /* 0x00000018ff037219 */ /* 0x000fca0000011603 */
[----:B------:R-:W1:Y:S01]  /*3d60*/  LDC R22, c[0x0][0x648] ;  /* 0x00019200ff167b82 */ /* 0x000e620000000800 */
[-CC-:B---3--:R-:W-:Y:S02]  /*3d70*/  SHF.R.U64 R18, R12, R26.reuse, R3.reuse ;  /* 0x0000001a0c127219 */ /* 0x188fe40000001203 */
[-C--:B------:R-:W-:Y:S02]  /*3d80*/  SHF.L.U32 R5, R5, R26.reuse, RZ ;  /* 0x0000001a05057219 */ /* 0x080fe400000006ff */
[-C--:B------:R-:W-:Y:S01]  /*3d90*/  SHF.R.U32.HI R3, RZ, R26.reuse, R3 ;  /* 0x0000001aff037219 */ /* 0x080fe20000011603 */
[----:B------:R-:W-:Y:S01]  /*3da0*/  IMAD.MOV.U32 R2, RZ, RZ, R18 ;  /* 0x000000ffff027224 */ /* 0x000fe200078e0012 */
[----:B------:R-:W-:Y:S01]  /*3db0*/  SHF.L.U32 R26, R11, R26, RZ ;  /* 0x0000001a0b1a7219 */ /* 0x000fe200000006ff */
[----:B------:R-:W3:Y:S01]  /*3dc0*/  LDC R25, c[0x0][0x638] ;  /* 0x00018e00ff197b82 */ /* 0x000ee20000000800 */
[----:B------:R-:W-:-:S07]  /*3dd0*/  LOP3.LUT R23, RZ, R5, RZ, 0x33, !PT ;  /* 0x00000005ff177212 */ /* 0x000fce00078e33ff */
[----:B------:R-:W0:Y:S01]  /*3de0*/  LDC R27, c[0x0][0x610] ;  /* 0x00018400ff1b7b82 */ /* 0x000e220000000800 */
[----:B----4-:R-:W-:Y:S05]  /*3df0*/  @!P0 BRA `(.L_x_69) ;  /* 0x0000000000288947 */ /* 0x010fea0003800000 */
[----:B------:R-:W4:Y:S02]  /*3e00*/  LDC R11, c[0x0][0x64c] ;  /* 0x00019300ff0b7b82 */ /* 0x000f240000000800 */
[----:B----4-:R-:W-:-:S05]  /*3e10*/  IADD3 R11, P0, R18, R11, RZ ;  /* 0x0000000b120b7210 */ /* 0x010fca0007f1e0ff */
[----:B------:R-:W-:-:S04]  /*3e20*/  IMAD.X R13, RZ, RZ, R3, P0 ;  /* 0x000000ffff0d7224 */ /* 0x000fc800000e0603 */
[----:B------:R-:W-:-:S04]  /*3e30*/  IMAD.WIDE.U32 R2, R13, R28, RZ ;  /* 0x0000001c0d027225 */ /* 0x000fc800078e00ff */
[----:B0-----:R-:W-:-:S04]  /*3e40*/  IMAD.WIDE.U32 R4, P0, R11, R29, R2 ;  /* 0x0000001d0b047225 */ /* 0x001fc80007800002 */
[----:B------:R-:W-:-:S04]  /*3e50*/  IMAD.WIDE.U32 R2, R11, R28, RZ ;  /* 0x0000001c0b027225 */ /* 0x000fc800078e00ff */
[----:B------:R-:W-:Y:S01]  /*3e60*/  IMAD.X R11, RZ, RZ, RZ, P0 ;  /* 0x000000ffff0b7224 */ /* 0x000fe200000e06ff */
[----:B------:R-:W-:Y:S01]  /*3e70*/  IADD3 RZ, P0, R3, R4, RZ ;  /* 0x0000000403ff7210 */ /* 0x000fe20007f1e0ff */
[----:B------:R-:W-:-:S04]  /*3e80*/  IMAD.MOV.U32 R10, RZ, RZ, R5 ;  /* 0x000000ffff0a7224 */ /* 0x000fc800078e0005 */
[----:B------:R-:W-:-:S08]  /*3e90*/  IMAD.WIDE.U32.X R2, R13, R29, R10, P0 ;  /* 0x0000001d0d027225 */ /* 0x000fd000000e040a */
.L_x_69:
[----:B-1----:R-:W-:Y:S01]  /*3ea0*/  SHF.R.U64 R2, R2, R22, R3 ;  /* 0x0000001602027219 */ /* 0x002fe20000001203 */
[----:B------:R-:W-:Y:S01]  /*3eb0*/  IMAD.MOV R15, RZ, RZ, -R15 ;  /* 0x000000ffff0f7224 */ /* 0x000fe200078e0a0f */
[----:B------:R-:W-:Y:S01]  /*3ec0*/  LOP3.LUT R5, R12, R23, RZ, 0xc0, !PT ;  /* 0x000000170c057212 */ /* 0x000fe200078ec0ff */
[----:B0-----:R-:W-:Y:S02]  /*3ed0*/  VIADD R11, R17, 0xffffffff ;  /* 0xffffffff110b7836 */ /* 0x001fe40000000000 */
[----:B------:R-:W-:Y:S02]  /*3ee0*/  IMAD.MOV R3, RZ, RZ, -R2 ;  /* 0x000000ffff037224 */ /* 0x000fe400078e0a02 */
[----:B--2---:R-:W-:Y:S02]  /*3ef0*/  @P3 IMAD R19, R20, R15, R21 ;  /* 0x0000000f14133224 */ /* 0x004fe400078e0215 */
[----:B------:R-:W-:Y:S01]  /*3f00*/  IMAD R20, R26, R2, R5 ;  /* 0x000000021a147224 */ /* 0x000fe200078e0205 */
[----:B------:R-:W-:Y:S01]  /*3f10*/  LOP3.LUT R5, R14, R11, RZ, 0xc0, !PT ;  /* 0x0000000b0e057212 */ /* 0x000fe200078ec0ff */
[----:B---3--:R-:W-:-:S02]  /*3f20*/  IMAD R2, R3, R25, R18 ;  /* 0x0000001903027224 */ /* 0x008fc400078e0212 */
[----:B------:R-:W-:Y:S02]  /*3f30*/  IMAD R20, R20, R27, R19 ;  /* 0x0000001b14147224 */ /* 0x000fe400078e0213 */
[----:B------:R-:W-:Y:S02]  /*3f40*/  IMAD R5, R2, R17, R5 ;  /* 0x0000001102057224 */ /* 0x000fe400078e0205 */
[----:B------:R-:W-:-:S03]  /*3f50*/  IMAD.MOV.U32 R3, RZ, RZ, 0x1 ;  /* 0x00000001ff037424 */ /* 0x000fc600078e00ff */
[----:B------:R-:W-:Y:S02]  /*3f60*/  SEL R18, R5, R20, !P3 ;  /* 0x0000001405127207 */ /* 0x000fe40005800000 */
[----:B------:R-:W-:-:S07]  /*3f70*/  SEL R20, R20, R5, !P3 ;  /* 0x0000000514147207 */ /* 0x000fce0005800000 */
.L_x_67:
[----:B------:R-:W-:-:S13]  /*3f80*/  LOP3.LUT P0, RZ, R3, 0xff, RZ, 0xc0, !PT ;  /* 0x000000ff03ff7812 */ /* 0x000fda000780c0ff */
[----:B------:R-:W-:Y:S05]  /*3f90*/  @P0 BRA `(.L_x_70) ;  /* 0xffffffd000a80947 */ /* 0x000fea000383ffff */
[----:B------:R-:W-:Y:S05]  /*3fa0*/  EXIT ;  /* 0x000000000000794d */ /* 0x000fea0003800000 */
.L_x_4:
[----:B0-----:R-:W-:Y:S01]  /*3fb0*/  ULDC.64 UR4, c[0x0][0x650] ;  /* 0x0001940000047ab9 */ /* 0x001fe20000000a00 */
        /* <DEDUP_REMOVED lines=25> */
.L_x_72:
[-CC-:B------:R-:W-:Y:S01]  /*4150*/  SHF.R.U64 R15, R12, R18.reuse, R13.reuse ;  /* 0x000000120c0f7219 */ /* 0x180fe2000000120d */
[----:B------:R-:W0:Y:S01]  /*4160*/  LDC.64 R24, c[0x0][0x640] ;  /* 0x00019000ff187b82 */ /* 0x000e220000000a00 */
[----:B------:R-:W-:Y:S01]  /*4170*/  SHF.R.U32.HI R5, RZ, R18, R13 ;  /* 0x00000012ff057219 */ /* 0x000fe2000001160d */
[----:B------:R-:W-:Y:S01]  /*4180*/  IMAD.MOV.U32 R6, RZ, RZ, R0 ;  /* 0x000000ffff067224 */ /* 0x000fe200078e0000 */
[----:B------:R-:W-:Y:S01]  /*4190*/  IADD3 R11, P0, RZ, -R15, RZ ;  /* 0x8000000fff0b7210 */ /* 0x000fe20007f1e0ff */
[----:B------:R-:W-:Y:S01]  /*41a0*/  IMAD.MOV.U32 R7, RZ, RZ, R9 ;  /* 0x000000ffff077224 */ /* 0x000fe200078e0009 */
[----:B------:R-:W-:Y:S01]  /*41b0*/  I2FP.F32.U32 R10, R4 ;  /* 0x00000004000a7245 */ /* 0x000fe20000201000 */
[----:B------:R-:W-:Y:S02]  /*41c0*/  ULDC UR4, c[0x0][0x150] ;  /* 0x0000540000047ab9 */ /* 0x000fe40000000800 */
[----:B------:R-:W1:Y:S01]  /*41d0*/  LDC R14, c[0x0][0x618] ;  /* 0x00018600ff0e7b82 */ /* 0x000e620000000800 */
[----:B------:R-:W-:-:S02]  /*41e0*/  IMAD.X R5, RZ, RZ, ~R5, P0 ;  /* 0x000000ffff057224 */ /* 0x000fc400000e0e05 */
[----:B------:R-:W-:Y:S01]  /*41f0*/  FMUL R13, R10, UR4 ;  /* 0x000000040a0d7c20 */ /* 0x000fe20008400000 */
[----:B------:R-:W-:Y:S01]  /*4200*/  IMAD.WIDE.U32 R6, R11, R20, R6 ;  /* 0x000000140b067225 */ /* 0x000fe200078e0006 */
[----:B------:R-:W-:-:S03]  /*4210*/  ULDC UR4, c[0x0][0x154] ;  /* 0x0000550000047ab9 */ /* 0x000fc60000000800 */
[----:B------:R-:W-:Y:S01]  /*4220*/  IMAD R10, R5, R20, RZ ;  /* 0x00000014050a7224 */ /* 0x000fe200078e02ff */
[----:B------:R-:W2:Y:S01]  /*4230*/  LDC R17, c[0x0][0x144] ;  /* 0x00005100ff117b82 */ /* 0x000ea20000000800 */
[----:B------:R-:W3:Y:S02]  /*4240*/  F2I.U32.TRUNC.NTZ R13, R13 ;  /* 0x0000000d000d7305 */ /* 0x000ee4000020f000 */
[----:B------:R-:W-:Y:S02]  /*4250*/  IMAD R5, R11, R21, R10 ;  /* 0x000000150b057224 */ /* 0x000fe400078e020a */
[----:B------:R-:W-:Y:S02]  /*4260*/  IMAD.MOV.U32 R10, RZ, RZ, -0x1 ;  /* 0xffffffffff0a7424 */ /* 0x000fe400078e00ff */
[----:B------:R-:W-:Y:S01]  /*4270*/  IMAD.IADD R5, R7, 0x1, R5 ;  /* 0x0000000107057824 */ /* 0x000fe200078e0205 */
[----:B------:R-:W4:Y:S01]  /*4280*/  LDC R20, c[0x0][0x608] ;  /* 0x00018200ff147b82 */ /* 0x000f220000000800 */
[----:B------:R-:W-:-:S02]  /*4290*/  I2FP.F32.U32 R7, R3 ;  /* 0x0000000300077245 */ /* 0x000fc40000201000 */
[----:B0-----:R-:W-:-:S03]  /*42a0*/  ISETP.NE.U32.AND P0, PT, R24, RZ, PT ;  /* 0x000000ff1800720c */ /* 0x001fc60003f05070 */
[----:B------:R-:W-:Y:S01]  /*42b0*/  FMUL R7, R7, UR4 ;  /* 0x0000000407077c20 */ /* 0x000fe20008400000 */
[----:B------:R-:W-:Y:S01]  /*42c0*/  ISETP.NE.AND.EX P0, PT, R25, RZ, PT, P0 ;  /* 0x000000ff1900720c */ /* 0x000fe20003f05300 */
[----:B------:R-:W0:Y:S01]  /*42d0*/  LDC R11, c[0x0][0x658] ;  /* 0x00019600ff0b7b82 */ /* 0x000e220000000800 */
[-C--:B-1----:R-:W-:Y:S01]  /*42e0*/  SHF.R.U64 R12, R6, R14.reuse, R5 ;  /* 0x0000000e060c7219 */ /* 0x082fe20000001205 */
[----:B---3--:R-:W-:Y:S01]  /*42f0*/  IMAD.MOV R6, RZ, RZ, -R13 ;  /* 0x000000ffff067224 */ /* 0x008fe200078e0a0d */
[----:B------:R-:W-:Y:S02]  /*4300*/  SHF.R.U32.HI R5, RZ, R14, R5 ;  /* 0x0000000eff057219 */ /* 0x000fe40000011605 */
[----:B------:R1:W3:Y:S03]  /*4310*/  F2I.U32.TRUNC.NTZ R14, R7 ;  /* 0x00000007000e7305 */ /* 0x0002e6000020f000 */
[----:B------:R-:W1:Y:S01]  /*4320*/  LDC R18, c[0x0][0x148] ;  /* 0x00005200ff127b82 */ /* 0x000e620000000800 */
[----:B--2---:R-:W-:-:S02]  /*4330*/  IMAD R23, R17, R6, R4 ;  /* 0x0000000611177224 */ /* 0x004fc400078e0204 */
[----:B------:R-:W-:-:S05]  /*4340*/  IMAD.MOV.U32 R6, RZ, RZ, 0x1 ;  /* 0x00000001ff067424 */ /* 0x000fca00078e00ff */
[----:B------:R-:W2:Y:S01]  /*4350*/  LDC R21, c[0x0][0x600] ;  /* 0x00018000ff157b82 */ /* 0x000ea20000000800 */
[-CC-:B----4-:R-:W-:Y:S02]  /*4360*/  SHF.R.U64 R17, R12, R20.reuse, R5.reuse ;  /* 0x000000140c117219 */ /* 0x190fe40000001205 */
[----:B------:R-:W-:-:S05]  /*4370*/  SHF.R.U32.HI R4, RZ, R20, R5 ;  /* 0x00000014ff047219 */ /* 0x000fca0000011605 */
[----:B------:R-:W4:Y:S01]  /*4380*/  LDC R22, c[0x0][0x648] ;  /* 0x00019200ff167b82 */ /* 0x000f220000000800 */
[-CC-:B0-----:R-:W-:Y:S02]  /*4390*/  SHF.R.U64 R19, R17, R11.reuse, R4.reuse ;  /* 0x0000000b11137219 */ /* 0x181fe40000001204 */
[-C--:B------:R-:W-:Y:S02]  /*43a0*/  SHF.L.U32 R10, R10, R11.reuse, RZ ;  /* 0x0000000b0a0a7219 */ /* 0x080fe400000006ff */
[-C--:B------:R-:W-:Y:S01]  /*43b0*/  SHF.R.U32.HI R5, RZ, R11.reuse, R4 ;  /* 0x0000000bff057219 */ /* 0x080fe20000011604 */
[----:B------:R-:W-:Y:S01]  /*43c0*/  IMAD.MOV.U32 R4, RZ, RZ, R19 ;  /* 0x000000ffff047224 */ /* 0x000fe200078e0013 */
[----:B------:R-:W-:Y:S01]  /*43d0*/  SHF.L.U32 R20, R6, R11, RZ ;  /* 0x0000000b06147219 */ /* 0x000fe200000006ff */
[----:B------:R-:W0:Y:S01]  /*43e0*/  LDC R26, c[0x0][0x638] ;  /* 0x00018e00ff1a7b82 */ /* 0x000e220000000800 */
[----:B------:R-:W-:-:S07]  /*43f0*/  LOP3.LUT R28, RZ, R10, RZ, 0x33, !PT ;  /* 0x0000000aff1c7212 */ /* 0x000fce00078e33ff */
[----:B------:R-:W0:Y:S01]  /*4400*/  LDC R27, c[0x0][0x610] ;  /* 0x00018400ff1b7b82 */ /* 0x000e220000000800 */
[----:B-1-3--:R-:W-:Y:S05]  /*4410*/  @!P0 BRA `(.L_x_73) ;  /* 0x0000000000288947 */ /* 0x00afea0003800000 */
[----:B------:R-:W1:Y:S02]  /*4420*/  LDC R4, c[0x0][0x64c] ;  /* 0x00019300ff047b82 */ /* 0x000e640000000800 */
[----:B-1----:R-:W-:-:S05]  /*4430*/  IADD3 R11, P0, R19, R4, RZ ;  /* 0x00000004130b7210 */ /* 0x002fca0007f1e0ff */
        /* <DEDUP_REMOVED lines=8> */
.L_x_73:
[----:B----4-:R-:W-:Y:S01]  /*44c0*/  SHF.R.U64 R5, R4, R22, R5 ;  /* 0x0000001604057219 */ /* 0x010fe20000001205 */
        /* <DEDUP_REMOVED lines=10> */
[----:B------:R-:W-:Y:S02]  /*4570*/  IMAD.MOV.U32 R7, RZ, RZ, 0x1 ;  /* 0x00000001ff077424 */ /* 0x000fe400078e00ff */
[----:B------:R-:W-:Y:S01]  /*4580*/  IMAD.MOV.U32 R6, RZ, RZ, R15 ;  /* 0x000000ffff067224 */ /* 0x000fe200078e000f */
[----:B------:R-:W-:Y:S02]  /*4590*/  SEL R17, R3, R14, !P3 ;  /* 0x0000000e03117207 */ /* 0x000fe40005800000 */
[----:B------:R-:W-:-:S07]  /*45a0*/  SEL R14, R14, R3, !P3 ;  /* 0x000000030e0e7207 */ /* 0x000fce0005800000 */
.L_x_71:
[----:B------:R-:W-:-:S08]  /*45b0*/  NOP ;  /* 0x0000000000007918 */ /* 0x000fd00000000000 */
[----:B------:R-:W0:-:S00]  /*45c0*/  USETMAXREG.DEALLOC.CTAPOOL 0x28 ;  /* 0x00000028000079c8 */ /* 0x000e0000080e0500 */
[----:B0-----:R-:W-:-:S13]  /*45d0*/  ISETP.NE.AND P0, PT, R2, RZ, PT ;  /* 0x000000ff0200720c */ /* 0x001fda0003f05270 */
[----:B------:R-:W-:Y:S05]  /*45e0*/  @P0 EXIT ;  /* 0x000000000000094d */ /* 0x000fea0003800000 */
[----:B------:R-:W-:Y:S01]  /*45f0*/  LOP3.LUT P0, RZ, R7, 0xff, RZ, 0xc0, !PT ;  /* 0x000000ff07ff7812 */ /* 0x000fe2000780c0ff */
[----:B------:R-:W-:Y:S02]  /*4600*/  IMAD.MOV.U32 R10, RZ, RZ, 0x1 ;  /* 0x00000001ff0a7424 */ /* 0x000fe400078e00ff */
[----:B------:R-:W-:-:S10]  /*4610*/  IMAD.MOV.U32 R13, RZ, RZ, RZ ;  /* 0x000000ffff0d7224 */ /* 0x000fd400078e00ff */
[----:B------:R-:W-:Y:S05]  /*4620*/  @!P0 BRA `(.L_x_74) ;  /* 0x0000000c00348947 */ /* 0x000fea0003800000 */
[----:B------:R-:W0:Y:S01]  /*4630*/  LDC R2, c[0x0][0x28c] ;  /* 0x0000a300ff027b82 */ /* 0x000e220000000800 */
[----:B------:R-:W-:Y:S01]  /*4640*/  ULDC UR5, c[0x0][0x600] ;  /* 0x0001800000057ab9 */ /* 0x000fe20000000800 */
[----:B------:R-:W-:Y:S01]  /*4650*/  ULDC UR4, c[0x0][0xc] ;  /* 0x0000030000047ab9 */ /* 0x000fe20000000800 */
[----:B------:R-:W-:Y:S01]  /*4660*/  UIADD3 UR16, UR5, -0x1, URZ ;  /* 0xffffffff05107890 */ /* 0x000fe2000fffe03f */
[C---:B------:R-:W-:Y:S01]  /*4670*/  LOP3.LUT P2, RZ, R16.reuse, 0x7f, RZ, 0xc0, !PT ;  /* 0x0000007f10ff7812 */ /* 0x040fe2000784c0ff */
[----:B------:R-:W-:Y:S01]  /*4680*/  ULDC UR6, c[0x0][0x658] ;  /* 0x0001960000067ab9 */ /* 0x000fe20000000800 */
[----:B------:R-:W-:Y:S01]  /*4690*/  ULDC UR5, c[0x0][0x10] ;  /* 0x0000040000057ab9 */ /* 0x000fe20000000800 */
[----:B------:R-:W-:Y:S01]  /*46a0*/  UMOV UR7, 0xffffffff ;  /* 0xffffffff00077882 */ /* 0x000fe20000000000 */
[----:B------:R-:W-:Y:S01]  /*46b0*/  UMOV UR8, 0x1 ;  /* 0x0000000100087882 */ /* 0x000fe20000000000 */
[----:B------:R-:W-:Y:S01]  /*46c0*/  UIMAD.WIDE.U32 UR4, UR4, UR5, URZ ;  /* 0x00000005040472a5 */ /* 0x000fe2000f8e003f */
[----:B------:R-:W-:Y:S01]  /*46d0*/  LOP3.LUT P0, RZ, R16, 0x1f, RZ, 0xc0, !PT ;  /* 0x0000001f10ff7812 */ /* 0x000fe2000780c0ff */
[----:B------:R-:W-:Y:S01]  /*46e0*/  USHF.L.U32 UR7, UR7, UR6, URZ ;  /* 0x0000000607077299 */ /* 0x000fe2000800063f */
[----:B------:R-:W-:Y:S01]  /*46f0*/  BSSY B0, `(.L_x_74) ;  /* 0x00000c0000007945 */ /* 0x000fe20003800000 */
[----:B------:R-:W-:Y:S01]  /*4700*/  USHF.L.U32 UR18, UR8, UR6, URZ ;  /* 0x0000000608127299 */ /* 0x000fe2000800063f */
[----:B------:R-:W-:Y:S01]  /*4710*/  IMAD.MOV.U32 R15, RZ, RZ, 0x1 ;  /* 0x00000001ff0f7424 */ /* 0x000fe200078e00ff */
[----:B------:R-:W-:Y:S01]  /*4720*/  LOP3.LUT R16, R8, 0x2, RZ, 0xfc, !PT ;  /* 0x0000000208107812 */ /* 0x000fe200078efcff */
[----:B------:R-:W-:Y:S01]  /*4730*/  ULDC UR6, c[0x0][0x14] ;  /* 0x0000050000067ab9 */ /* 0x000fe20000000800 */
[----:B------:R-:W-:Y:S01]  /*4740*/  PLOP3.LUT P0, PT, P0, P2, PT, 0x8a, 0x0 ;  /* 0x000000000000781c */ /* 0x000fe20000705172 */
[----:B------:R-:W-:Y:S01]  /*4750*/  UIMAD.WIDE.U32 UR20, UR4, UR6, URZ ;  /* 0x00000006041472a5 */ /* 0x000fe2000f8e003f */
[----:B------:R-:W-:Y:S01]  /*4760*/  IMAD.MOV.U32 R10, RZ, RZ, 0x1 ;  /* 0x00000001ff0a7424 */ /* 0x000fe200078e00ff */
[----:B------:R-:W-:Y:S01]  /*4770*/  UIMAD UR13, UR5, UR6, URZ ;  /* 0x00000006050d72a4 */ /* 0x000fe2000f8e023f */
[----:B------:R-:W-:Y:S01]  /*4780*/  IMAD.MOV.U32 R13, RZ, RZ, RZ ;  /* 0x000000ffff0d7224 */ /* 0x000fe200078e00ff */
[----:B------:R-:W-:Y:S01]  /*4790*/  ULOP3.LUT UR17, URZ, UR7, URZ, 0x33, !UPT ;  /* 0x000000073f117292 */ /* 0x000fe2000f8e333f */
[----:B0-----:R-:W-:Y:S01]  /*47a0*/  VIADD R2, R2, 0x1f ;  /* 0x0000001f02027836 */ /* 0x001fe20000000000 */
[----:B------:R-:W-:Y:S01]  /*47b0*/  UIADD3 UR13, UR21, UR13, URZ ;  /* 0x0000000d150d7290 */ /* 0x000fe2000fffe03f */
[----:B------:R-:W-:-:S03]  /*47c0*/  ULDC.64 UR22, c[0x0][0x198] ;  /* 0x0000660000167ab9 */ /* 0x000fc60000000a00 */
[----:B------:R-:W-:-:S04]  /*47d0*/  SHF.R.S32.HI R3, RZ, 0x1f, R2 ;  /* 0x0000001fff037819 */ /* 0x000fc80000011402 */
[----:B------:R-:W-:-:S04]  /*47e0*/  LEA.HI R3, R3, R2, RZ, 0x5 ;  /* 0x0000000203037211 */ /* 0x000fc800078f28ff */
[----:B------:R-:W-:-:S05]  /*47f0*/  SHF.R.S32.HI R12, RZ, 0x5, R3 ;  /* 0x00000005ff0c7819 */ /* 0x000fca0000011403 */
[----:B------:R-:W-:-:S07]  /*4800*/  VIADD R11, R12, 0x1 ;  /* 0x000000010c0b7836 */ /* 0x000fce0000000000 */
.L_x_86:
[----:B------:R-:W-:-:S03]  /*4810*/  UMOV UR4, 0xffffffff ;  /* 0xffffffff00047882 */ /* 0x000fc60000000000 */
[----:B------:R-:W-:Y:S05]  /*4820*/  BRA.DIV UR4, `(.L_x_75) ;  /* 0x0000001a04bc7947 */ /* 0x000fea000b800000 */
[----:B------:R-:W-:-:S13]  /*4830*/  ELECT P1, URZ, PT ;  /* 0x00000000003f782f */ /* 0x000fda0003820000 */
.L_x_119:
[----:B------:R-:W0:Y:S01]  /*4840*/  LDC R2, c[0x0][0x28c] ;  /* 0x0000a300ff027b82 */ /* 0x000e220000000800 */
[----:B------:R-:W-:Y:S01]  /*4850*/  BSSY B1, `(.L_x_76) ;  /* 0x0000037000017945 */ /* 0x000fe20003800000 */
[----:B0-----:R-:W-:-:S13]  /*4860*/  ISETP.LT.OR P1, PT, R2, 0x1, !P1 ;  /* 0x000000010200780c */ /* 0x001fda0004f21670 */
[----:B------:R-:W-:Y:S05]  /*4870*/  @P1 BRA `(.L_x_77) ;  /* 0x0000000000d01947 */ /* 0x000fea0003800000 */
[----:B------:R-:W-:Y:S02]  /*4880*/  IMAD.SHL.U32 R17, R17, 0x10, RZ ;  /* 0x0000001011117824 */ /* 0x000fe400078e00ff */
[----:B------:R-:W-:Y:S02]  /*4890*/  IMAD.SHL.U32 R18, R14, 0x100, RZ ;  /* 0x000001000e127824 */ /* 0x000fe400078e00ff */
[----:B------:R-:W-:Y:S02]  /*48a0*/  IMAD.MOV.U32 R20, RZ, RZ, RZ ;  /* 0x000000ffff147224 */ /* 0x000fe400078e00ff */
[----:B------:R-:W-:Y:S02]  /*48b0*/  IMAD.MOV.U32 R2, RZ, RZ, R11 ;  /* 0x000000ffff027224 */ /* 0x000fe400078e000b */
[----:B------:R-:W-:Y:S02]  /*48c0*/  IMAD.MOV.U32 R3, RZ, RZ, R10 ;  /* 0x000000ffff037224 */ /* 0x000fe400078e000a */
[----:B------:R-:W-:-:S07]  /*48d0*/  IMAD.MOV.U32 R4, RZ, RZ, R13 ;  /* 0x000000ffff047224 */ /* 0x000fce00078e000d */
.L_x_81:
[----:B------:R-:W0:Y:S01]  /*48e0*/  S2R R14, SR_CgaCtaId ;  /* 0x00000000000e7919 */ /* 0x000e220000008800 */
[----:B------:R-:W-:Y:S01]  /*48f0*/  MOV R5, 0x400 ;  /* 0x0000040000057802 */ /* 0x000fe20000000f00 */
[----:B------:R-:W1:Y:S03]  /*4900*/  @!P2 LDC R7, c[0x0][0x500] ;  /* 0x00014000ff07ab82 */ /* 0x000e660000000800 */
[----:B0-----:R-:W-:Y:S02]  /*4910*/  LEA R19, R14, R5, 0x18 ;  /* 0x000000050e137211 */ /* 0x001fe400078ec0ff */
[----:B------:R-:W-:-:S03]  /*4920*/  SHF.L.U32 R5, R3, 0x1f, RZ ;  /* 0x0000001f03057819 */ /* 0x000fc600000006ff */
[----:B------:R-:W-:-:S04]  /*4930*/  IMAD R14, R4, 0x8, R19 ;  /* 0x00000008040e7824 */ /* 0x000fc800078e0213 */
[----:B------:R-:W0:Y:S02]  /*4940*/  SYNCS.PHASECHK.TRANS64.TRYWAIT P1, [R14+URZ+0xd0], R5 ;  /* 0x0000d0050e0075a7 */ /* 0x000e24000802017f */
[----:B01----:R-:W-:Y:S05]  /*4950*/  @!P1 BRA `(.L_x_78) ;  /* 0x0000001800909947 */ /* 0x003fea0003800000 */
.L_x_120:
[----:B0-----:R-:W-:Y:S01]  /*4960*/  PRMT R5, R16, 0x9910, RZ ;  /* 0x0000991010057816 */ /* 0x001fe200000000ff */
[----:B------:R0:W-:Y:S03]  /*4970*/  @!P2 SYNCS.ARRIVE.TRANS64 RZ, [R14+URZ], R7 ;  /* 0x000000070effa9a7 */ /* 0x0001e6000800003f */
[----:B------:R-:W-:-:S13]  /*4980*/  ISETP.NE.AND P1, PT, R5, 0x2, PT ;  /* 0x000000020500780c */ /* 0x000fda0003f25270 */
[----:B0-----:R-:W-:Y:S05]  /*4990*/  @P1 BRA `(.L_x_79) ;  /* 0x0000000000041947 */ /* 0x001fea0003800000 */
[----:B------:R-:W-:Y:S01]  /*49a0*/  BPT.TRAP 0x1 ;  /* 0x000000040000795c */ /* 0x000fe20000300000 */
.L_x_79:
[----:B------:R-:W-:Y:S05]  /*49b0*/  @P0 BRA `(.L_x_80) ;  /* 0x0000000000040947 */ /* 0x000fea0003800000 */
[----:B------:R-:W-:Y:S01]  /*49c0*/  BPT.TRAP 0x1 ;  /* 0x000000040000795c */ /* 0x000fe20000300000 */
.L_x_80:
[--C-:B------:R-:W-:Y:S01]  /*49d0*/  IMAD R5, R4, 0x2000, R19.reuse ;  /* 0x0000200004057824 */ /* 0x100fe200078e0213 */
[----:B------:R-:W-:Y:S01]  /*49e0*/  R2UR UR9, R14 ;  /* 0x000000000e0972ca */ /* 0x000fe200000e0000 */
[----:B------:R-:W-:Y:S01]  /*49f0*/  IMAD R19, R4, 0x200, R19 ;  /* 0x0000020004137824 */ /* 0x000fe200078e0213 */
[----:B------:R-:W-:Y:S01]  /*4a00*/  UIADD3 UR4, UP0, UR22, 0xf0, URZ ;  /* 0x000000f016047890 */ /* 0x000fe2000ff1e03f */
[----:B------:R-:W-:Y:S01]  /*4a10*/  VIADD R2, R2, 0xffffffff ;  /* 0xffffffff02027836 */ /* 0x000fe20000000000 */
[----:B------:R-:W-:Y:S01]  /*4a20*/  R2UR UR5, R5 ;  /* 0x00000000050572ca */ /* 0x000fe200000e0000 */
[----:B------:R-:W-:Y:S01]  /*4a30*/  UIADD3 UR24, UP1, UR22, 0x1f0, URZ ;  /* 0x000001f016187890 */ /* 0x000fe2000ff3e03f */
[----:B------:R-:W-:Y:S01]  /*4a40*/  R2UR UR8, R19 ;  /* 0x00000000130872ca */ /* 0x000fe200000e0000 */
[----:B------:R-:W-:Y:S01]  /*4a50*/  VIADD R4, R4, 0x1 ;  /* 0x0000000104047836 */ /* 0x000fe20000000000 */
[----:B------:R-:W-:Y:S01]  /*4a60*/  R2UR UR11, R18 ;  /* 0x00000000120b72ca */ /* 0x000fe200000e0000 */
[----:B------:R-:W-:Y:S01]  /*4a70*/  UIADD3.X UR25, URZ, UR23, URZ, UP1, !UPT ;  /* 0x000000173f197290 */ /* 0x000fe20008ffe43f */
[----:B------:R-:W-:Y:S01]  /*4a80*/  R2UR UR10, R20 ;  /* 0x00000000140a72ca */ /* 0x000fe200000e0000 */
[----:B------:R-:W-:Y:S01]  /*4a90*/  UMOV UR6, 0x0 ;  /* 0x0000000000067882 */ /* 0x000fe20000000000 */
[----:B------:R-:W-:Y:S01]  /*4aa0*/  R2UR UR12, R6 ;  /* 0x00000000060c72ca */ /* 0x000fe200000e0000 */
[----:B------:R-:W-:Y:S01]  /*4ab0*/  UMOV UR7, 0x10000000 ;  /* 0x1000000000077882 */ /* 0x000fe20000000000 */
[----:B------:R-:W-:Y:S01]  /*4ac0*/  R2UR UR19, R17 ;  /* 0x00000000111372ca */ /* 0x000fe200000e0000 */
[----:B------:R-:W-:Y:S01]  /*4ad0*/  VIADD R20, R20, 0x20 ;  /* 0x0000002014147836 */ /* 0x000fe20000000000 */
[----:B------:R-:W-:Y:S01]  /*4ae0*/  ISETP.GT.AND P4, PT, R2, 0x1, PT ;  /* 0x000000010200780c */ /* 0x000fe20003f84270 */
[----:B------:R-:W-:Y:S01]  /*4af0*/  UIADD3 UR14, UR5, 0x280, URZ ;  /* 0x00000280050e7890 */ /* 0x000fe2000fffe03f */
[----:B------:R-:W-:Y:S01]  /*4b00*/  ISETP.NE.AND P1, PT, R4, 0x1a, PT ;  /* 0x0000001a0400780c */ /* 0x000fe20003f25270 */
[----:B------:R-:W-:-:S02]  /*4b10*/  UIADD3.X UR5, URZ, UR23, URZ, UP0, !UPT ;  /* 0x000000173f057290 */ /* 0x000fc400087fe43f */
[----:B------:R-:W-:Y:S01]  /*4b20*/  UIADD3 UR15, UR8, 0x34280, URZ ;  /* 0x00034280080f7890 */ /* 0x000fe2000fffe03f */
[----:B------:R-:W-:Y:S02]  /*4b30*/  SEL R14, RZ, 0x1, P1 ;  /* 0x00000001ff0e7807 */ /* 0x000fe40000800000 */
[----:B------:R-:W-:Y:S01]  /*4b40*/  UMOV UR8, UR14 ;  /* 0x0000000e00087c82 */ /* 0x000fe20008000000 */
[----:B------:R-:W-:Y:S02]  /*4b50*/  SEL R4, R4, RZ, P1 ;  /* 0x000000ff04047207 */ /* 0x000fe40000800000 */
[----:B------:R-:W-:Y:S01]  /*4b60*/  LOP3.LUT R3, R3, R14, RZ, 0x3c, !PT ;  /* 0x0000000e03037212 */ /* 0x000fe200078e3cff */
[----:B------:R0:W-:Y:S02]  /*4b70*/  UTMALDG.3D [UR8], [UR4], desc[UR6] ;  /* 0x00000608040075b4 */ /* 0x0001e40008011000 */
[----:B0-----:R-:W-:Y:S01]  /*4b80*/  UMOV UR8, UR15 ;  /* 0x0000000f00087c82 */ /* 0x001fe20008000000 */
[----:B------:R-:W-:-:S02]  /*4b90*/  UMOV UR11, UR19 ;  /* 0x00000013000b7c82 */ /* 0x000fc40008000000 */
[----:B------:R0:W-:Y:S02]  /*4ba0*/  UTMALDG.3D [UR8], [UR24], desc[UR6] ;  /* 0x00000608180075b4 */ /* 0x0001e40008011000 */
[----:B0-----:R-:W-:Y:S05]  /*4bb0*/  @P4 BRA `(.L_x_81) ;  /* 0xfffffffc00484947 */ /* 0x001fea000383ffff */
.L_x_77:
[----:B------:R-:W-:Y:S05]  /*4bc0*/  BSYNC B1 ;  /* 0x0000000000017941 */ /* 0x000fea0003800000 */
.L_x_76:
[----:B------:R-:W-:Y:S01]  /*4bd0*/  LOP3.LUT P4, RZ, R15, 0xff, RZ, 0xc0, !PT ;  /* 0x000000ff0fff7812 */ /* 0x000fe2000788c0ff */
[----:B------:R-:W-:Y:S01]  /*4be0*/  IMAD.IADD R4, R12, 0x1, R13 ;  /* 0x000000010c047824 */ /* 0x000fe200078e020d */
[----:B------:R-:W-:Y:S01]  /*4bf0*/  IADD3 R0, P5, R0, UR20, RZ ;  /* 0x0000001400007c10 */ /* 0x000fe2000ffbe0ff */
[----:B------:R-:W-:Y:S01]  /*4c00*/  ULDC.64 UR4, c[0x0][0x650] ;  /* 0x0001940000047ab9 */ /* 0x000fe20000000a00 */
[----:B------:R-:W-:Y:S01]  /*4c10*/  BSSY B1, `(.L_x_82) ;  /* 0x000006b000017945 */ /* 0x000fe20003800000 */
[----:B------:R-:W-:Y:S01]  /*4c20*/  IMAD.MOV.U32 R14, RZ, RZ, -0x1 ;  /* 0xffffffffff0e7424 */ /* 0x000fe200078e00ff */
[----:B------:R-:W-:Y:S01]  /*4c30*/  ISETP.GT.U32.AND P1, PT, R4, 0x19, PT ;  /* 0x000000190400780c */ /* 0x000fe20003f24070 */
[----:B------:R-:W-:Y:S01]  /*4c40*/  IMAD.MOV.U32 R17, RZ, RZ, -0x1 ;  /* 0xffffffffff117424 */ /* 0x000fe200078e00ff */
[----:B------:R-:W-:Y:S01]  /*4c50*/  IADD3.X R9, R9, UR13, RZ, P5, !PT ;  /* 0x0000000d09097c10 */ /* 0x000fe2000affe4ff */
[----:B------:R-:W-:Y:S01]  /*4c60*/  IMAD.MOV.U32 R6, RZ, RZ, -0x1 ;  /* 0xffffffffff067424 */ /* 0x000fe200078e00ff */
[----:B------:R-:W-:-:S02]  /*4c70*/  ISETP.LT.U32.AND P1, PT, R12, 0x1a, P1 ;  /* 0x0000001a0c00780c */ /* 0x000fc40000f21070 */
[----:B------:R-:W-:Y:S01]  /*4c80*/  PRMT R15, RZ, 0x7610, R15 ;  /* 0x00007610ff0f7816 */ /* 0x000fe2000000000f */
[----:B------:R-:W0:Y:S01]  /*4c90*/  @P4 S2R R3, SR_CgaCtaId ;  /* 0x0000000000034919 */ /* 0x000e220000008800 */
[----:B------:R-:W-:-:S04]  /*4ca0*/  @P4 MOV R2, 0x400 ;  /* 0x0000040000024802 */ /* 0x000fc80000000f00 */
[----:B0-----:R-:W-:Y:S01]  /*4cb0*/  @P4 LEA R5, R3, R2, 0x18 ;  /* 0x0000000203054211 */ /* 0x001fe200078ec0ff */
[----:B------:R-:W-:-:S03]  /*4cc0*/  IMAD.WIDE.U32 R2, R4, 0x4ec4ec4f, RZ ;  /* 0x4ec4ec4f04027825 */ /* 0x000fc600078e00ff */
[----:B------:R0:W-:Y:S01]  /*4cd0*/  @P4 SYNCS.ARRIVE.TRANS64.A1T0 RZ, [R5+URZ+0x1b8], RZ ;  /* 0x0001b8ff05ff49a7 */ /* 0x0001e2000810003f */
[----:B------:R-:W-:Y:S02]  /*4ce0*/  ISETP.GE.U32.AND P4, PT, R12, 0x1a, PT ;  /* 0x0000001a0c00780c */ /* 0x000fe40003f86070 */
[----:B------:R-:W-:Y:S02]  /*4cf0*/  PRMT R2, RZ, 0x7610, R2 ;  /* 0x00007610ff027816 */ /* 0x000fe40000000002 */
[----:B0-----:R-:W-:Y:S02]  /*4d00*/  SHF.R.U32.HI R5, RZ, 0x3, R3 ;  /* 0x00000003ff057819 */ /* 0x001fe40000011603 */
[----:B------:R-:W-:Y:S02]  /*4d10*/  SEL R3, RZ, 0x1, !P1 ;  /* 0x00000001ff037807 */ /* 0x000fe40004800000 */
[----:B------:R-:W-:Y:S01]  /*4d20*/  ISETP.GE.U32.AND P1, PT, R0, UR4, PT ;  /* 0x0000000400007c0c */ /* 0x000fe2000bf26070 */
[----:B------:R-:W-:Y:S01]  /*4d30*/  IMAD R13, R5, -0x1a, R4 ;  /* 0xffffffe6050d7824 */ /* 0x000fe200078e0204 */
[----:B------:R-:W-:-:S02]  /*4d40*/  LOP3.LUT R10, R10, R3, RZ, 0x3c, !PT ;  /* 0x000000030a0a7212 */ /* 0x000fc400078e3cff */
[----:B------:R-:W-:Y:S02]  /*4d50*/  ISETP.GE.U32.AND.EX P1, PT, R9, UR5, PT, P1 ;  /* 0x0000000509007c0c */ /* 0x000fe4000bf26110 */
[----:B------:R-:W-:-:S11]  /*4d60*/  @P4 LOP3.LUT R10, R10, 0x1, R5, 0x78, !PT ;  /* 0x000000010a0a4812 */ /* 0x000fd600078e7805 */
[----:B------:R-:W-:Y:S05]  /*4d70*/  @P1 BRA `(.L_x_83) ;  /* 0x0000000400501947 */ /* 0x000fea0003800000 */
[----:B------:R-:W-:Y:S01]  /*4d80*/  ULDC.64 UR4, c[0x0][0x628] ;  /* 0x00018a0000047ab9 */ /* 0x000fe20000000a00 */
[----:B------:R-:W0:Y:S01]  /*4d90*/  S2R R17, SR_CTAID.X ;  /* 0x0000000000117919 */ /* 0x000e220000002500 */
[----:B------:R-:W-:Y:S01]  /*4da0*/  ISETP.NE.U32.AND P1, PT, RZ, UR4, PT ;  /* 0x00000004ff007c0c */ /* 0x000fe2000bf25070 */
[----:B------:R-:W-:Y:S01]  /*4db0*/  ULDC UR7, c[0x0][0x630] ;  /* 0x00018c0000077ab9 */ /* 0x000fe20000000800 */
[----:B------:R-:W-:Y:S01]  /*4dc0*/  IMAD.MOV.U32 R2, RZ, RZ, R0 ;  /* 0x000000ffff027224 */ /* 0x000fe200078e0000 */
[----:B------:R-:W1:Y:S01]  /*4dd0*/  S2R R14, SR_CTAID.Y ;  /* 0x00000000000e7919 */ /* 0x000e620000002600 */
[----:B------:R-:W-:Y:S01]  /*4de0*/  ISETP.NE.AND.EX P1, PT, RZ, UR5, PT, P1 ;  /* 0x00000005ff007c0c */ /* 0x000fe2000bf25310 */
[----:B------:R-:W-:-:S12]  /*4df0*/  IMAD.MOV.U32 R3, RZ, RZ, R9 ;  /* 0x000000ffff037224 */ /* 0x000fd800078e0009 */
[----:B------:R-:W-:Y:S05]  /*4e00*/  @!P1 BRA `(.L_x_84) ;  /* 0x0000000000289947 */ /* 0x000fea0003800000 */
[----:B------:R-:W-:Y:S02]  /*4e10*/  ULDC UR6, c[0x0][0x634] ;  /* 0x00018d0000067ab9 */ /* 0x000fe40000000800 */
[----:B------:R-:W-:-:S05]  /*4e20*/  IADD3 R7, P1, R0, UR6, RZ ;  /* 0x0000000600077c10 */ /* 0x000fca000ff3e0ff */
[----:B------:R-:W-:-:S04]  /*4e30*/  IMAD.X R19, RZ, RZ, R9, P1 ;  /* 0x000000ffff137224 */ /* 0x000fc800008e0609 */
[----:B------:R-:W-:-:S04]  /*4e40*/  IMAD.WIDE.U32 R4, R19, UR4, RZ ;  /* 0x0000000413047c25 */ /* 0x000fc8000f8e00ff */
[----:B------:R-:W-:-:S04]  /*4e50*/  IMAD.WIDE.U32 R4, P1, R7, UR5, R4 ;  /* 0x0000000507047c25 */ /* 0x000fc8000f820004 */
[----:B------:R-:W-:-:S04]  /*4e60*/  IMAD.WIDE.U32 R6, R7, UR4, RZ ;  /* 0x0000000407067c25 */ /* 0x000fc8000f8e00ff */
[----:B------:R-:W-:Y:S01]  /*4e70*/  IMAD.X R3, RZ, RZ, RZ, P1 ;  /* 0x000000ffff037224 */ /* 0x000fe200008e06ff */
[----:B------:R-:W-:Y:S01]  /*4e80*/  IADD3 RZ, P1, R7, R4, RZ ;  /* 0x0000000407ff7210 */ /* 0x000fe20007f3e0ff */
[----:B------:R-:W-:-:S04]  /*4e90*/  IMAD.MOV.U32 R2, RZ, RZ, R5 ;  /* 0x000000ffff027224 */ /* 0x000fc800078e0005 */
[----:B------:R-:W-:-:S08]  /*4ea0*/  IMAD.WIDE.U32.X R2, R19, UR5, R2, P1 ;  /* 0x0000000513027c25 */ /* 0x000fd000088e0402 */
.L_x_84:
[--C-:B------:R-:W-:Y:S01]  /*4eb0*/  SHF.R.U64 R6, R2, UR7, R3.reuse ;  /* 0x0000000702067c19 */ /* 0x100fe20008001203 */
[----:B------:R-:W-:Y:S01]  /*4ec0*/  ULDC.64 UR4, c[0x0][0x620] ;  /* 0x0001880000047ab9 */ /* 0x000fe20000000a00 */
[----:B------:R-:W-:Y:S01]  /*4ed0*/  SHF.R.U32.HI R2, RZ, UR7, R3 ;  /* 0x00000007ff027c19 */ /* 0x000fe20008011603 */
[----:B------:R-:W-:Y:S01]  /*4ee0*/  IMAD.MOV.U32 R3, RZ, RZ, R9 ;  /* 0x000000ffff037224 */ /* 0x000fe200078e0009 */
[----:B------:R-:W-:Y:S01]  /*4ef0*/  IADD3 R5, P1, RZ, -R6, RZ ;  /* 0x80000006ff057210 */ /* 0x000fe20007f3e0ff */
[----:B------:R-:W2:Y:S01]  /*4f00*/  LDC R22, c[0x0][0x144] ;  /* 0x00005100ff167b82 */ /* 0x000ea20000000800 */
[----:B0-----:R-:W-:Y:S01]  /*4f10*/  I2FP.F32.U32 R7, R17 ;  /* 0x0000001100077245 */ /* 0x001fe20000201000 */
[----:B------:R-:W-:Y:S01]  /*4f20*/  ULDC.64 UR8, c[0x0][0x640] ;  /* 0x0001900000087ab9 */ /* 0x000fe20000000a00 */
[----:B------:R-:W-:Y:S01]  /*4f30*/  ULDC UR6, c[0x0][0x608] ;  /* 0x0001820000067ab9 */ /* 0x000fe20000000800 */
[----:B------:R-:W-:Y:S01]  /*4f40*/  IMAD.X R2, RZ, RZ, ~R2, P1 ;  /* 0x000000ffff027224 */ /* 0x000fe200008e0e02 */
[----:B------:R-:W-:-:S03]  /*4f50*/  ISETP.NE.U32.AND P1, PT, RZ, UR8, PT ;  /* 0x00000008ff007c0c */ /* 0x000fc6000bf25070 */
[----:B------:R-:W-:Y:S01]  /*4f60*/  IMAD R4, R2, UR4, RZ ;  /* 0x0000000402047c24 */ /* 0x000fe2000f8e02ff */
[----:B------:R-:W0:Y:S01]  /*4f70*/  LDC R19, c[0x0][0x148] ;  /* 0x00005200ff137b82 */ /* 0x000e220000000800 */
[----:B------:R-:W-:Y:S01]  /*4f80*/  IMAD.MOV.U32 R2, RZ, RZ, R0 ;  /* 0x000000ffff027224 */ /* 0x000fe200078e0000 */
[----:B------:R-:W-:-:S03]  /*4f90*/  ISETP.NE.AND.EX P1, PT, RZ, UR9, PT, P1 ;  /* 0x00000009ff007c0c */ /* 0x000fc6000bf25310 */
[----:B------:R-:W-:Y:S01]  /*4fa0*/  IMAD.WIDE.U32 R2, R5, UR4, R2 ;  /* 0x0000000405027c25 */ /* 0x000fe2000f8e0002 */
[----:B------:R-:W-:-:S03]  /*4fb0*/  ULDC UR4, c[0x0][0x150] ;  /* 0x0000540000047ab9 */ /* 0x000fc60000000800 */
[----:B------:R-:W-:Y:S02]  /*4fc0*/  IMAD R5, R5, UR5, R4 ;  /* 0x0000000505057c24 */ /* 0x000fe4000f8e0204 */
[----:B------:R-:W-:Y:S01]  /*4fd0*/  FMUL R4, R7, UR4 ;  /* 0x0000000407047c20 */ /* 0x000fe20008400000 */
[----:B------:R-:W-:Y:S01]  /*4fe0*/  ULDC UR4, c[0x0][0x618] ;  /* 0x0001860000047ab9 */ /* 0x000fe20000000800 */
[----:B------:R-:W-:Y:S01]  /*4ff0*/  ULDC UR5, c[0x0][0x154] ;  /* 0x0000550000057ab9 */ /* 0x000fe20000000800 */
[----:B------:R-:W-:-:S03]  /*5000*/  IMAD.IADD R3, R3, 0x1, R5 ;  /* 0x0000000103037824 */ /* 0x000fc600078e0205 */
[----:B------:R-:W3:Y:S02]  /*5010*/  F2I.U32.TRUNC.NTZ R4, R4 ;  /* 0x0000000400047305 */ /* 0x000ee4000020f000 */
[----:B------:R-:W-:Y:S02]  /*5020*/  SHF.R.U64 R7, R2, UR4, R3 ;  /* 0x0000000402077c19 */ /* 0x000fe40008001203 */
[----:B-1----:R-:W-:-:S05]  /*5030*/  I2FP.F32.U32 R2, R14 ;  /* 0x0000000e00027245 */ /* 0x002fca0000201000 */
[----:B------:R-:W-:Y:S01]  /*5040*/  FMUL R21, R2, UR5 ;  /* 0x0000000502157c20 */ /* 0x000fe20008400000 */
[----:B------:R-:W-:Y:S01]  /*5050*/  SHF.R.U32.HI R2, RZ, UR4, R3 ;  /* 0x00000004ff027c19 */ /* 0x000fe20008011603 */
[----:B------:R-:W-:-:S03]  /*5060*/  ULDC UR4, c[0x0][0x658] ;  /* 0x0001960000047ab9 */ /* 0x000fc60000000800 */
[--C-:B------:R-:W-:Y:S01]  /*5070*/  SHF.R.U64 R20, R7, UR6, R2.reuse ;  /* 0x0000000607147c19 */ /* 0x100fe20008001202 */
[----:B------:R-:W1:Y:S01]  /*5080*/  F2I.U32.TRUNC.NTZ R21, R21 ;  /* 0x0000001500157305 */ /* 0x000e62000020f000 */
[----:B------:R-:W-:Y:S01]  /*5090*/  SHF.R.U32.HI R3, RZ, UR6, R2 ;  /* 0x00000006ff037c19 */ /* 0x000fe20008011602 */
[----:B---3--:R-:W-:-:S03]  /*50a0*/  IMAD.MOV R4, RZ, RZ, -R4 ;  /* 0x000000ffff047224 */ /* 0x008fc600078e0a04 */
[----:B------:R-:W-:Y:S01]  /*50b0*/  SHF.R.U64 R18, R20, UR4, R3 ;  /* 0x0000000414127c19 */ /* 0x000fe20008001203 */
[----:B--2---:R-:W-:Y:S01]  /*50c0*/  IMAD R17, R22, R4, R17 ;  /* 0x0000000416117224 */ /* 0x004fe200078e0211 */
[----:B------:R-:W-:-:S03]  /*50d0*/  SHF.R.U32.HI R23, RZ, UR4, R3 ;  /* 0x00000004ff177c19 */ /* 0x000fc60008011603 */
[----:B------:R-:W-:Y:S02]  /*50e0*/  IMAD.MOV.U32 R2, RZ, RZ, R18 ;  /* 0x000000ffff027224 */ /* 0x000fe400078e0012 */
[----:B------:R-:W-:Y:S01]  /*50f0*/  IMAD.MOV.U32 R3, RZ, RZ, R23 ;  /* 0x000000ffff037224 */ /* 0x000fe200078e0017 */
[----:B------:R-:W-:Y:S06]  /*5100*/  @!P1 BRA `(.L_x_85) ;  /* 0x0000000000289947 */ /* 0x000fec0003800000 */
[----:B------:R-:W-:Y:S02]  /*5110*/  ULDC UR4, c[0x0][0x64c] ;  /* 0x0001930000047ab9 */ /* 0x000fe40000000800 */
[----:B------:R-:W-:-:S05]  /*5120*/  IADD3 R3, P1, R18, UR4, RZ ;  /* 0x0000000412037c10 */ /* 0x000fca000ff3e0ff */
[----:B------:R-:W-:-:S04]  /*5130*/  IMAD.X R23, RZ, RZ, R23, P1 ;  /* 0x000000ffff177224 */ /* 0x000fc800008e0617 */
[----:B------:R-:W-:-:S04]  /*5140*/  IMAD.WIDE.U32 R4, R23, UR8, RZ ;  /* 0x0000000817047c25 */ /* 0x000fc8000f8e00ff */
[----:B------:R-:W-:-:S04]  /*5150*/  IMAD.WIDE.U32 R4, P1, R3, UR9, R4 ;  /* 0x0000000903047c25 */ /* 0x000fc8000f820004 */
[----:B------:R-:W-:-:S04]  /*5160*/  IMAD.WIDE.U32 R2, R3, UR8, RZ ;  /* 0x0000000803027c25 */ /* 0x000fc8000f8e00ff */
[----:B------:R-:W-:Y:S01]  /*5170*/  IMAD.MOV.U32 R2, RZ, RZ, R5 ;  /* 0x000000ffff027224 */ /* 0x000fe200078e0005 */
[----:B------:R-:W-:Y:S01]  /*5180*/  IADD3 RZ, P4, R3, R4, RZ ;  /* 0x0000000403ff7210 */ /* 0x000fe20007f9e0ff */
[----:B------:R-:W-:-:S04]  /*5190*/  IMAD.X R3, RZ, RZ, RZ, P1 ;  /* 0x000000ffff037224 */ /* 0x000fc800008e06ff */
[----:B------:R-:W-:-:S08]  /*51a0*/  IMAD.WIDE.U32.X R2, R23, UR9, R2, P4 ;  /* 0x0000000917027c25 */ /* 0x000fd0000a0e0402 */
.L_x_85:
[----:B------:R-:W-:Y:S01]  /*51b0*/  ULDC UR4, c[0x0][0x648] ;  /* 0x0001920000047ab9 */ /* 0x000fe20000000800 */
[----:B-1----:R-:W-:Y:S01]  /*51c0*/  IMAD.MOV R21, RZ, RZ, -R21 ;  /* 0x000000ffff157224 */ /* 0x002fe200078e0a15 */
[----:B------:R-:W-:Y:S01]  /*51d0*/  SHF.R.U64 R3, R2, UR4, R3 ;  /* 0x0000000402037c19 */ /* 0x000fe20008001203 */
[----:B------:R-:W-:Y:S01]  /*51e0*/  ULDC UR4, c[0x0][0x638] ;  /* 0x00018e0000047ab9 */ /* 0x000fe20000000800 */
[----:B------:R-:W-:Y:S01]  /*51f0*/  LOP3.LUT R20, R20, UR17, RZ, 0xc0, !PT ;  /* 0x0000001114147c12 */ /* 0x000fe2000f8ec0ff */
[----:B0-----:R-:W-:Y:S01]  /*5200*/  @P3 IMAD R17, R19, R21, R14 ;  /* 0x0000001513113224 */ /* 0x001fe200078e020e */
[----:B------:R-:W-:Y:S01]  /*5210*/  ULDC UR5, c[0x0][0x610] ;  /* 0x0001840000057ab9 */ /* 0x000fe20000000800 */
[----:B------:R-:W-:Y:S02]  /*5220*/  IMAD.MOV R5, RZ, RZ, -R3 ;  /* 0x000000ffff057224 */ /* 0x000fe400078e0a03 */
[----:B------:R-:W-:Y:S01]  /*5230*/  IMAD R14, R3, UR18, R20 ;  /* 0x00000012030e7c24 */ /* 0x000fe2000f8e0214 */
[----:B------:R-:W-:Y:S01]  /*5240*/  LOP3.LUT R3, R7, UR16, RZ, 0xc0, !PT ;  /* 0x0000001007037c12 */ /* 0x000fe2000f8ec0ff */
[----:B------:R-:W-:Y:S01]  /*5250*/  IMAD R18, R5, UR4, R18 ;  /* 0x0000000405127c24 */ /* 0x000fe2000f8e0212 */
[----:B------:R-:W-:Y:S01]  /*5260*/  ULDC UR4, c[0x0][0x600] ;  /* 0x0001800000047ab9 */ /* 0x000fe20000000800 */
[----:B------:R-:W-:-:S02]  /*5270*/  IMAD R14, R14, UR5, R17 ;  /* 0x000000050e0e7c24 */ /* 0x000fc4000f8e0211 */
[----:B------:R-:W-:Y:S02]  /*5280*/  IMAD R3, R18, UR4, R3 ;  /* 0x0000000412037c24 */ /* 0x000fe4000f8e0203 */
[----:B------:R-:W-:-:S03]  /*5290*/  IMAD.MOV.U32 R2, RZ, RZ, 0x1 ;  /* 0x00000001ff027424 */ /* 0x000fc600078e00ff */
[----:B------:R-:W-:Y:S02]  /*52a0*/  SEL R17, R3, R14, !P3 ;  /* 0x0000000e03117207 */ /* 0x000fe40005800000 */
[----:B------:R-:W-:-:S07]  /*52b0*/  SEL R14, R14, R3, !P3 ;  /* 0x000000030e0e7207 */ /* 0x000fce0005800000 */
.L_x_83:
[----:B------:R-:W-:Y:S05]  /*52c0*/  BSYNC B1 ;  /* 0x0000000000017941 */ /* 0x000fea0003800000 */
.L_x_82:
[----:B------:R-:W-:-:S13]  /*52d0*/  LOP3.LUT P1, RZ, R2, 0xff, RZ, 0xc0, !PT ;  /* 0x000000ff02ff7812 */ /* 0x000fda000782c0ff */
[----:B------:R-:W-:Y:S05]  /*52e0*/  @P1 BRA `(.L_x_86) ;  /* 0xfffffff400481947 */ /* 0x000fea000383ffff */
[----:B------:R-:W-:Y:S05]  /*52f0*/  BSYNC B0 ;  /* 0x0000000000007941 */ /* 0x000fea0003800000 */
.L_x_74:
[----:B------:R-:W-:-:S03]  /*5300*/  UMOV UR4, 0xffffffff ;  /* 0xffffffff00047882 */ /* 0x000fc60000000000 */
[----:B------:R-:W-:Y:S05]  /*5310*/  BRA.DIV UR4, `(.L_x_87) ;  /* 0x0000001204347947 */ /* 0x000fea000b800000 */
[----:B------:R-:W-:-:S13]  /*5320*/  ELECT P0, URZ, PT ;  /* 0x00000000003f782f */ /* 0x000fda0003800000 */
.L_x_123:
[----:B------:R-:W-:Y:S04]  /*5330*/  BSSY B0, `(.L_x_88) ;  /* 0x00000f1000007945 */ /* 0x000fe80003800000 */
[----:B------:R-:W-:Y:S05]  /*5340*/  @!P0 BRA `(.L_x_89) ;  /* 0x0000000c00bc8947 */ /* 0x000fea0003800000 */
[----:B------:R-:W-:-:S04]  /*5350*/  LOP3.LUT R8, R8, 0x2, RZ, 0xfc, !PT ;  /* 0x0000000208087812 */ /* 0x000fc800078efcff */
[----:B------:R-:W-:-:S13]  /*5360*/  ISETP.NE.AND P0, PT, R8, 0x3, PT ;  /* 0x000000030800780c */ /* 0x000fda0003f05270 */
[----:B------:R-:W-:Y:S05]  /*5370*/  @!P0 BRA `(.L_x_90) ;  /* 0x0000000000048947 */ /* 0x000fea0003800000 */
[----:B------:R-:W-:Y:S01]  /*5380*/  BPT.TRAP 0x1 ;  /* 0x000000040000795c */ /* 0x000fe20000300000 */
.L_x_90:
[----:B------:R-:W0:Y:S01]  /*5390*/  S2R R3, SR_CgaCtaId ;  /* 0x0000000000037919 */ /* 0x000e220000008800 */
[----:B------:R-:W-:Y:S02]  /*53a0*/  MOV R0, 0x400 ;  /* 0x0000040000007802 */ /* 0x000fe40000000f00 */
[----:B------:R-:W-:Y:S02]  /*53b0*/  SHF.L.U32 R2, R10, 0x1f, RZ ;  /* 0x0000001f0a027819 */ /* 0x000fe400000006ff */
[----:B0-----:R-:W-:-:S05]  /*53c0*/  LEA R0, R3, R0, 0x18 ;  /* 0x0000000003007211 */ /* 0x001fca00078ec0ff */
[----:B------:R-:W-:-:S04]  /*53d0*/  VIADD R0, R0, 0xd0 ;  /* 0x000000d000007836 */ /* 0x000fc80000000000 */
[C---:B------:R-:W-:Y:S02]  /*53e0*/  IMAD R5, R13.reuse, 0x8, R0 ;  /* 0x000000080d057824 */ /* 0x040fe400078e0200 */
[----:B------:R-:W-:Y:S02]  /*53f0*/  VIADD R13, R13, 0x1 ;  /* 0x000000010d0d7836 */ /* 0x000fe40000000000 */
[----:B------:R-:W0:Y:S03]  /*5400*/  SYNCS.PHASECHK.TRANS64.TRYWAIT P0, [R5+URZ], R2 ;  /* 0x00000002050075a7 */ /* 0x000e26000800017f */
[----:B------:R-:W-:-:S04]  /*5410*/  ISETP.NE.AND P1, PT, R13, 0x1a, PT ;  /* 0x0000001a0d00780c */ /* 0x000fc80003f25270 */
[----:B------:R-:W-:Y:S02]  /*5420*/  SEL R3, RZ, 0x1, P1 ;  /* 0x00000001ff037807 */ /* 0x000fe40000800000 */
[----:B------:R-:W-:Y:S02]  /*5430*/  SEL R13, R13, RZ, P1 ;  /* 0x000000ff0d0d7207 */ /* 0x000fe40000800000 */
[----:B------:R-:W-:-:S03]  /*5440*/  LOP3.LUT R10, R10, R3, RZ, 0x3c, !PT ;  /* 0x000000030a0a7212 */ /* 0x000fc600078e3cff */
[----:B------:R-:W-:Y:S01]  /*5450*/  IMAD R7, R13, 0x8, R0 ;  /* 0x000000080d077824 */ /* 0x000fe200078e0200 */
[----:B------:R-:W-:Y:S01]  /*5460*/  SHF.L.U32 R4, R10, 0x1f, RZ ;  /* 0x0000001f0a047819 */ /* 0x000fe200000006ff */
[----:B0-----:R-:W-:Y:S06]  /*5470*/  @!P0 BRA `(.L_x_91) ;  /* 0x0000001000008947 */ /* 0x001fec0003800000 */
.L_x_124:
[----:B------:R-:W1:Y:S01]  /*5480*/  SYNCS.PHASECHK.TRANS64.TRYWAIT P0, [R7+URZ], R4 ;  /* 0x00000004070075a7 */ /* 0x000e62000800017f */
[----:B0-----:R-:W-:-:S05]  /*5490*/  VIADD R2, R13, 0x1 ;  /* 0x000000010d027836 */ /* 0x001fca0000000000 */
[----:B------:R-:W-:-:S04]  /*54a0*/  ISETP.NE.AND P1, PT, R2, 0x1a, PT ;  /* 0x0000001a0200780c */ /* 0x000fc80003f25270 */
[----:B------:R-:W-:Y:S02]  /*54b0*/  SEL R3, RZ, 0x1, P1 ;  /* 0x00000001ff037807 */ /* 0x000fe40000800000 */
[----:B------:R-:W-:Y:S02]  /*54c0*/  SEL R9, R2, RZ, P1 ;  /* 0x000000ff02097207 */ /* 0x000fe40000800000 */
[----:B------:R-:W-:-:S03]  /*54d0*/  LOP3.LUT R10, R10, R3, RZ, 0x3c, !PT ;  /* 0x000000030a0a7212 */ /* 0x000fc600078e3cff */
[----:B------:R-:W-:Y:S01]  /*54e0*/  IMAD R6, R9, 0x8, R0 ;  /* 0x0000000809067824 */ /* 0x000fe200078e0200 */
[----:B------:R-:W-:Y:S01]  /*54f0*/  SHF.L.U32 R5, R10, 0x1f, RZ ;  /* 0x0000001f0a057819 */ /* 0x000fe200000006ff */
[----:B-1----:R-:W-:Y:S06]  /*5500*/  @!P0 BRA `(.L_x_92) ;  /* 0x0000000c00f08947 */ /* 0x002fec0003800000 */
.L_x_125:
[----:B------:R-:W1:Y:S01]  /*5510*/  SYNCS.PHASECHK.TRANS64.TRYWAIT P0, [R6+URZ], R5 ;  /* 0x00000005060075a7 */ /* 0x000e62000800017f */
[----:B------:R-:W-:-:S05]  /*5520*/  VIADD R2, R9, 0x1 ;  /* 0x0000000109027836 */ /* 0x000fca0000000000 */
[----:B------:R-:W-:-:S04]  /*5530*/  ISETP.NE.AND P1, PT, R2, 0x1a, PT ;  /* 0x0000001a0200780c */ /* 0x000fc80003f25270 */
[----:B------:R-:W-:Y:S02]  /*5540*/  SEL R3, RZ, 0x1, P1 ;  /* 0x00000001ff037807 */ /* 0x000fe40000800000 */
[----:B0-----:R-:W-:Y:S02]  /*5550*/  SEL R7, R2, RZ, P1 ;  /* 0x000000ff02077207 */ /* 0x001fe40000800000 */
[----:B------:R-:W-:-:S03]  /*5560*/  LOP3.LUT R10, R10, R3, RZ, 0x3c, !PT ;  /* 0x000000030a0a7212 */ /* 0x000fc600078e3cff */
[----:B------:R-:W-:Y:S01]  /*5570*/  IMAD R9, R7, 0x8, R0 ;  /* 0x0000000807097824 */ /* 0x000fe200078e0200 */
[----:B------:R-:W-:Y:S01]  /*5580*/  SHF.L.U32 R4, R10, 0x1f, RZ ;  /* 0x0000001f0a047819 */ /* 0x000fe200000006ff */
[----:B-1----:R-:W-:Y:S06]  /*5590*/  @!P0 BRA `(.L_x_93) ;  /* 0x0000000c00e08947 */ /* 0x002fec0003800000 */
.L_x_126:
[----:B------:R-:W1:Y:S01]  /*55a0*/  SYNCS.PHASECHK.TRANS64.TRYWAIT P0, [R9+URZ], R4 ;  /* 0x00000004090075a7 */ /* 0x000e62000800017f */
[----:B------:R-:W-:-:S05]  /*55b0*/  VIADD R2, R7, 0x1 ;  /* 0x0000000107027836 */ /* 0x000fca0000000000 */
[----:B------:R-:W-:-:S04]  /*55c0*/  ISETP.NE.AND P1, PT, R2, 0x1a, PT ;  /* 0x0000001a0200780c */ /* 0x000fc80003f25270 */
[----:B------:R-:W-:Y:S02]  /*55d0*/  SEL R3, RZ, 0x1, P1 ;  /* 0x00000001ff037807 */ /* 0x000fe40000800000 */
[----:B------:R-:W-:Y:S02]  /*55e0*/  SEL R7, R2, RZ, P1 ;  /* 0x000000ff02077207 */ /* 0x000fe40000800000 */
[----:B------:R-:W-:-:S03]  /*55f0*/  LOP3.LUT R10, R10, R3, RZ, 0x3c, !PT ;  /* 0x000000030a0a7212 */ /* 0x000fc600078e3cff */
[----:B0-----:R-:W-:Y:S01]  /*5600*/  IMAD R6, R7, 0x8, R0 ;  /* 0x0000000807067824 */ /* 0x001fe200078e0200 */
[----:B------:R-:W-:Y:S01]  /*5610*/  SHF.L.U32 R5, R10, 0x1f, RZ ;  /* 0x0000001f0a057819 */ /* 0x000fe200000006ff */
[----:B-1----:R-:W-:Y:S06]  /*5620*/  @!P0 BRA `(.L_x_94) ;  /* 0x0000000c00d08947 */ /* 0x002fec0003800000 */
.L_x_127:
        /* <DEDUP_REMOVED lines=9> */
.L_x_128:
        /* <DEDUP_REMOVED lines=9> */
.L_x_129:
        /* <DEDUP_REMOVED lines=9> */
.L_x_130:
        /* <DEDUP_REMOVED lines=9> */
.L_x_131:
        /* <DEDUP_REMOVED lines=9> */
.L_x_132:
        /* <DEDUP_REMOVED lines=9> */
.L_x_133:
        /* <DEDUP_REMOVED lines=9> */
.L_x_134:
        /* <DEDUP_REMOVED lines=9> */
.L_x_135:
        /* <DEDUP_REMOVED lines=9> */
.L_x_136:
        /* <DEDUP_REMOVED lines=9> */
.L_x_137:
        /* <DEDUP_REMOVED lines=9> */
.L_x_138:
        /* <DEDUP_REMOVED lines=9> */
.L_x_139:
        /* <DEDUP_REMOVED lines=9> */
.L_x_140:
        /* <DEDUP_REMOVED lines=9> */
.L_x_141:
        /* <DEDUP_REMOVED lines=9> */
.L_x_142:
        /* <DEDUP_REMOVED lines=9> */
.L_x_143:
        /* <DEDUP_REMOVED lines=9> */
.L_x_144:
        /* <DEDUP_REMOVED lines=9> */
.L_x_145:
        /* <DEDUP_REMOVED lines=9> */
.L_x_146:
        /* <DEDUP_REMOVED lines=9> */
.L_x_147:
[----:B------:R-:W1:Y:S01]  /*6170*/  SYNCS.PHASECHK.TRANS64.TRYWAIT P0, [R6+URZ], R5 ;  /* 0x00000005060075a7 */ /* 0x000e62000800017f */
[----:B------:R-:W-:-:S05]  /*6180*/  VIADD R2, R7, 0x1 ;  /* 0x0000000107027836 */ /* 0x000fca0000000000 */
[----:B------:R-:W-:-:S04]  /*6190*/  ISETP.NE.AND P1, PT, R2, 0x1a, PT ;  /* 0x0000001a0200780c */ /* 0x000fc80003f25270 */
[----:B0-----:R-:W-:Y:S02]  /*61a0*/  SEL R4, RZ, 0x1, P1 ;  /* 0x00000001ff047807 */ /* 0x001fe40000800000 */
[----:B------:R-:W-:Y:S02]  /*61b0*/  SEL R3, R2, RZ, P1 ;  /* 0x000000ff02037207 */ /* 0x000fe40000800000 */
[----:B------:R-:W-:Y:S01]  /*61c0*/  LOP3.LUT R4, R11, R4, RZ, 0x3c, !PT ;  /* 0x000000040b047212 */ /* 0x000fe200078e3cff */
[----:B-1----:R-:W-:Y:S06]  /*61d0*/  @!P0 BRA `(.L_x_115) ;  /* 0x0000000800888947 */ /* 0x002fec0003800000 */
.L_x_148:
[----:B------:R-:W-:Y:S01]  /*61e0*/  IMAD R3, R3, 0x8, R0 ;  /* 0x0000000803037824 */ /* 0x000fe200078e0200 */
[----:B------:R-:W-:-:S07]  /*61f0*/  SHF.L.U32 R0, R4, 0x1f, RZ ;  /* 0x0000001f04007819 */ /* 0x000fce00000006ff */
.L_x_116:
[----:B-1----:R1:W2:Y:S02]  /*6200*/  SYNCS.PHASECHK.TRANS64.TRYWAIT P0, [R3+URZ], R0 ;  /* 0x00000000030075a7 */ /* 0x0022a4000800017f */
[----:B--2---:R-:W-:Y:S05]  /*6210*/  @!P0 NANOSLEEP.SYNCS 0x989680 ;  /* 0x009896800000895d */ /* 0x004fea0003900000 */
[----:B------:R-:W2:Y:S02]  /*6220*/  @!P0 SYNCS.PHASECHK.TRANS64 P0, [R3+URZ], R0 ;  /* 0x00000000030085a7 */ /* 0x000ea4000800007f */
[----:B--2---:R-:W-:Y:S05]  /*6230*/  @!P0 BRA `(.L_x_116) ;  /* 0xfffffffc00f08947 */ /* 0x004fea000383ffff */
.L_x_89:
[----:B------:R-:W-:Y:S05]  /*6240*/  BSYNC B0 ;  /* 0x0000000000007941 */ /* 0x000fea0003800000 */
.L_x_88:
[----:B------:R-:W-:Y:S05]  /*6250*/  EXIT ;  /* 0x000000000000794d */ /* 0x000fea0003800000 */
.L_x_18:
[----:B-1----:R-:W-:-:S04]  /*6260*/  IMAD.U32 R3, RZ, RZ, UR6 ;  /* 0x00000006ff037e24 */ /* 0x002fc8000f8e00ff */
[----:B------:R1:W4:Y:S03]  /*6270*/  SYNCS.PHASECHK.TRANS64.TRYWAIT P0, [R3+URZ], R2 ;  /* 0x00000002030075a7 */ /* 0x000326000800017f */
[----:B----4-:R-:W-:Y:S05]  /*6280*/  @!P0 NANOSLEEP.SYNCS 0x989680 ;  /* 0x009896800000895d */ /* 0x010fea0003900000 */
[----:B------:R-:W4:Y:S02]  /*6290*/  @!P0 SYNCS.PHASECHK.TRANS64 P0, [R3+URZ], R2 ;  /* 0x00000002030085a7 */ /* 0x000f24000800007f */
[----:B----4-:R-:W-:Y:S05]  /*62a0*/  @!P0 BRA `(.L_x_18) ;  /* 0xfffffffc00ec8947 */ /* 0x010fea000383ffff */
[----:B------:R-:W-:Y:S05]  /*62b0*/  BRA `(.L_x_17) ;  /* 0xffffffb000b07947 */ /* 0x000fea000383ffff */
.L_x_24:
[----:B-1----:R-:W-:-:S04]  /*62c0*/  IMAD.U32 R4, RZ, RZ, UR12 ;  /* 0x0000000cff047e24 */ /* 0x002fc8000f8e00ff */
[----:B------:R1:W4:Y:S03]  /*62d0*/  SYNCS.PHASECHK.TRANS64.TRYWAIT P0, [R4+URZ], R3 ;  /* 0x00000003040075a7 */ /* 0x000326000800017f */
[----:B----4-:R-:W-:Y:S05]  /*62e0*/  @!P0 NANOSLEEP.SYNCS 0x989680 ;  /* 0x009896800000895d */ /* 0x010fea0003900000 */
[----:B------:R-:W4:Y:S02]  /*62f0*/  @!P0 SYNCS.PHASECHK.TRANS64 P0, [R4+URZ], R3 ;  /* 0x00000003040085a7 */ /* 0x000f24000800007f */
[----:B----4-:R-:W-:Y:S05]  /*6300*/  @!P0 BRA `(.L_x_24) ;  /* 0xfffffffc00ec8947 */ /* 0x010fea000383ffff */
[----:B------:R-:W-:Y:S05]  /*6310*/  BRA `(.L_x_23) ;  /* 0xffffffb400d47947 */ /* 0x000fea000383ffff */
.L_x_75:
[----:B------:R-:W-:Y:S01]  /*6320*/  BSSY B1, `(.L_x_117) ;  /* 0x0000006000017945 */ /* 0x000fe20003800000 */
[----:B------:R-:W-:-:S07]  /*6330*/  IMAD.MOV.U32 R2, RZ, RZ, -0x1 ;  /* 0xffffffffff027424 */ /* 0x000fce00078e00ff */
[----:B------:R-:W-:Y:S05]  /*6340*/  WARPSYNC.COLLECTIVE R2, `(.L_x_118) ;  /* 0x00000000020c7348 */ /* 0x000fea0003c00000 */
[----:B------:R-:W-:Y:S02]  /*6350*/  ELECT P1, UR62, PT ;  /* 0x00000000003e782f */ /* 0x000fe40003820000 */
[----:B------:R-:W-:Y:S01]  /*6360*/  MOV R2, UR62 ;  /* 0x0000003e00027c02 */ /* 0x000fe20008000f00 */
[----:B------:R-:W-:Y:S10]  /*6370*/  ENDCOLLECTIVE ;  /* 0x000000000000791b */ /* 0x000ff40003800000 */
.L_x_118:
[----:B------:R-:W-:Y:S05]  /*6380*/  BSYNC B1 ;  /* 0x0000000000017941 */ /* 0x000fea0003800000 */
.L_x_117:
[----:B------:R-:W-:Y:S05]  /*6390*/  BRA `(.L_x_119) ;  /* 0xffffffe400287947 */ /* 0x000fea000383ffff */
.L_x_78:
[----:B0-----:R0:W1:Y:S02]  /*63a0*/  SYNCS.PHASECHK.TRANS64.TRYWAIT P1, [R14+URZ+0xd0], R5 ;  /* 0x0000d0050e0075a7 */ /* 0x001064000802017f */
[----:B-1----:R-:W-:Y:S05]  /*63b0*/  @!P1 NANOSLEEP.SYNCS 0x989680 ;  /* 0x009896800000995d */ /* 0x002fea0003900000 */
[----:B------:R-:W1:Y:S02]  /*63c0*/  @!P1 SYNCS.PHASECHK.TRANS64 P1, [R14+URZ+0xd0], R5 ;  /* 0x0000d0050e0095a7 */ /* 0x000e64000802007f */
[----:B-1----:R-:W-:Y:S05]  /*63d0*/  @!P1 BRA `(.L_x_78) ;  /* 0xfffffffc00f09947 */ /* 0x002fea000383ffff */
[----:B------:R-:W-:Y:S05]  /*63e0*/  BRA `(.L_x_120) ;  /* 0xffffffe4005c7947 */ /* 0x000fea000383ffff */
.L_x_87:
[----:B------:R-:W-:Y:S01]  /*63f0*/  BSSY B0, `(.L_x_121) ;  /* 0x0000006000007945 */ /* 0x000fe20003800000 */
[----:B------:R-:W-:-:S07]  /*6400*/  IMAD.MOV.U32 R2, RZ, RZ, -0x1 ;  /* 0xffffffffff027424 */ /* 0x000fce00078e00ff */
[----:B------:R-:W-:Y:S05]  /*6410*/  WARPSYNC.COLLECTIVE R2, `(.L_x_122) ;  /* 0x00000000020c7348 */ /* 0x000fea0003c00000 */
[----:B------:R-:W-:Y:S02]  /*6420*/  ELECT P1, UR62, PT ;  /* 0x00000000003e782f */ /* 0x000fe40003820000 */
[----:B------:R-:W-:Y:S01]  /*6430*/  MOV R2, UR62 ;  /* 0x0000003e00027c02 */ /* 0x000fe20008000f00 */
[----:B------:R-:W-:Y:S10]  /*6440*/  ENDCOLLECTIVE ;  /* 0x000000000000791b */ /* 0x000ff40003800000 */
.L_x_122:
[----:B------:R-:W-:Y:S05]  /*6450*/  BSYNC B0 ;  /* 0x0000000000007941 */ /* 0x000fea0003800000 */
.L_x_121:
[----:B------:R-:W-:Y:S01]  /*6460*/  PLOP3.LUT P0, PT, P1, PT, PT, 0x80, 0x0 ;  /* 0x000000000000781c */ /* 0x000fe20000f0f070 */
[----:B------:R-:W-:-:S12]  /*6470*/  BRA `(.L_x_123) ;  /* 0xffffffec00ac7947 */ /* 0x000fd8000383ffff */
.L_x_91:
[----:B0-----:R0:W1:Y:S02]  /*6480*/  SYNCS.PHASECHK.TRANS64.TRYWAIT P0, [R5+URZ], R2 ;  /* 0x00000002050075a7 */ /* 0x001064000800017f */
[----:B-1----:R-:W-:Y:S05]  /*6490*/  @!P0 NANOSLEEP.SYNCS 0x989680 ;  /* 0x009896800000895d */ /* 0x002fea0003900000 */
[----:B------:R-:W1:Y:S02]  /*64a0*/  @!P0 SYNCS.PHASECHK.TRANS64 P0, [R5+URZ], R2 ;  /* 0x00000002050085a7 */ /* 0x000e64000800007f */
[----:B-1----:R-:W-:Y:S05]  /*64b0*/  @!P0 BRA `(.L_x_91) ;  /* 0xfffffffc00f08947 */ /* 0x002fea000383ffff */
[----:B------:R-:W-:Y:S05]  /*64c0*/  BRA `(.L_x_124) ;  /* 0xffffffec00ec7947 */ /* 0x000fea000383ffff */
.L_x_92:
[----:B0-----:R0:W1:Y:S02]  /*64d0*/  SYNCS.PHASECHK.TRANS64.TRYWAIT P0, [R7+URZ], R4 ;  /* 0x00000004070075a7 */ /* 0x001064000800017f */
[----:B-1----:R-:W-:Y:S05]  /*64e0*/  @!P0 NANOSLEEP.SYNCS 0x989680 ;  /* 0x009896800000895d */ /* 0x002fea0003900000 */
[----:B------:R-:W1:Y:S02]  /*64f0*/  @!P0 SYNCS.PHASECHK.TRANS64 P0, [R7+URZ], R4 ;  /* 0x00000004070085a7 */ /* 0x000e64000800007f */
[----:B-1----:R-:W-:Y:S05]  /*6500*/  @!P0 BRA `(.L_x_92) ;  /* 0xfffffffc00f08947 */ /* 0x002fea000383ffff */
[----:B------:R-:W-:Y:S05]  /*6510*/  BRA `(.L_x_125) ;  /* 0xffffffec00fc7947 */ /* 0x000fea000383ffff */
.L_x_93:
[----:B0-----:R0:W1:Y:S02]  /*6520*/  SYNCS.PHASECHK.TRANS64.TRYWAIT P0, [R6+URZ], R5 ;  /* 0x00000005060075a7 */ /* 0x001064000800017f */
[----:B-1----:R-:W-:Y:S05]  /*6530*/  @!P0 NANOSLEEP.SYNCS 0x989680 ;  /* 0x009896800000895d */ /* 0x002fea0003900000 */
[----:B------:R-:W1:Y:S02]  /*6540*/  @!P0 SYNCS.PHASECHK.TRANS64 P0, [R6+URZ], R5 ;  /* 0x00000005060085a7 */ /* 0x000e64000800007f */
[----:B-1----:R-:W-:Y:S05]  /*6550*/  @!P0 BRA `(.L_x_93) ;  /* 0xfffffffc00f08947 */ /* 0x002fea000383ffff */
[----:B------:R-:W-:Y:S05]  /*6560*/  BRA `(.L_x_126) ;  /* 0xfffffff0000c7947 */ /* 0x000fea000383ffff */
.L_x_94:
[----:B0-----:R0:W1:Y:S02]  /*6570*/  SYNCS.PHASECHK.TRANS64.TRYWAIT P0, [R9+URZ], R4 ;  /* 0x00000004090075a7 */ /* 0x001064000800017f */
[----:B-1----:R-:W-:Y:S05]  /*6580*/  @!P0 NANOSLEEP.SYNCS 0x989680 ;  /* 0x009896800000895d */ /* 0x002fea0003900000 */
[----:B------:R-:W1:Y:S02]  /*6590*/  @!P0 SYNCS.PHASECHK.TRANS64 P0, [R9+URZ], R4 ;  /* 0x00000004090085a7 */ /* 0x000e64000800007f */
[----:B-1----:R-:W-:Y:S05]  /*65a0*/  @!P0 BRA `(.L_x_94) ;  /* 0xfffffffc00f08947 */ /* 0x002fea000383ffff */
[----:B------:R-:W-:Y:S05]  /*65b0*/  BRA `(.L_x_127) ;  /* 0xfffffff0001c7947 */ /* 0x000fea000383ffff */
.L_x_95:
[----:B0-----:R0:W1:Y:S02]  /*65c0*/  SYNCS.PHASECHK.TRANS64.TRYWAIT P0, [R6+URZ], R5 ;  /* 0x00000005060075a7 */ /* 0x001064000800017f */
[----:B-1----:R-:W-:Y:S05]  /*65d0*/  @!P0 NANOSLEEP.SYNCS 0x989680 ;  /* 0x009896800000895d */ /* 0x002fea0003900000 */
[----:B------:R-:W1:Y:S02]  /*65e0*/  @!P0 SYNCS.PHASECHK.TRANS64 P0, [R6+URZ], R5 ;  /* 0x00000005060085a7 */ /* 0x000e64000800007f */
[----:B-1----:R-:W-:Y:S05]  /*65f0*/  @!P0 BRA `(.L_x_95) ;  /* 0xfffffffc00f08947 */ /* 0x002fea000383ffff */
[----:B------:R-:W-:Y:S05]  /*6600*/  BRA `(.L_x_128) ;  /* 0xfffffff0002c7947 */ /* 0x000fea000383ffff */
.L_x_96:
[----:B0-----:R0:W1:Y:S02]  /*6610*/  SYNCS.PHASECHK.TRANS64.TRYWAIT P0, [R9+URZ], R4 ;  /* 0x00000004090075a7 */ /* 0x001064000800017f */
[----:B-1----:R-:W-:Y:S05]  /*6620*/  @!P0 NANOSLEEP.SYNCS 0x989680 ;  /* 0x009896800000895d */ /* 0x002fea0003900000 */
[----:B------:R-:W1:Y:S02]  /*6630*/  @!P0 SYNCS.PHASECHK.TRANS64 P0, [R9+URZ], R4 ;  /* 0x00000004090085a7 */ /* 0x000e64000800007f */
[----:B-1----:R-:W-:Y:S05]  /*6640*/  @!P0 BRA `(.L_x_96) ;  /* 0xfffffffc00f08947 */ /* 0x002fea000383ffff */
[----:B------:R-:W-:Y:S05]  /*6650*/  BRA `(.L_x_129) ;  /* 0xfffffff0003c7947 */ /* 0x000fea000383ffff */
.L_x_97:
[----:B0-----:R0:W1:Y:S02]  /*6660*/  SYNCS.PHASECHK.TRANS64.TRYWAIT P0, [R6+URZ], R5 ;  /* 0x00000005060075a7 */ /* 0x001064000800017f */
[----:B-1----:R-:W-:Y:S05]  /*6670*/  @!P0 NANOSLEEP.SYNCS 0x989680 ;  /* 0x009896800000895d */ /* 0x002fea0003900000 */
[----:B------:R-:W1:Y:S02]  /*6680*/  @!P0 SYNCS.PHASECHK.TRANS64 P0, [R6+URZ], R5 ;  /* 0x00000005060085a7 */ /* 0x000e64000800007f */
[----:B-1----:R-:W-:Y:S05]  /*6690*/  @!P0 BRA `(.L_x_97) ;  /* 0xfffffffc00f08947 */ /* 0x002fea000383ffff */
[----:B------:R-:W-:Y:S05]  /*66a0*/  BRA `(.L_x_130) ;  /* 0xfffffff0004c7947 */ /* 0x000fea000383ffff */
.L_x_98:
[----:B0-----:R0:W1:Y:S02]  /*66b0*/  SYNCS.PHASECHK.TRANS64.TRYWAIT P0, [R9+URZ], R4 ;  /* 0x00000004090075a7 */ /* 0x001064000800017f */
[----:B-1----:R-:W-:Y:S05]  /*66c0*/  @!P0 NANOSLEEP.SYNCS 0x989680 ;  /* 0x009896800000895d */ /* 0x002fea0003900000 */
[----:B------:R-:W1:Y:S02]  /*66d0*/  @!P0 SYNCS.PHASECHK.TRANS64 P0, [R9+URZ], R4 ;  /* 0x00000004090085a7 */ /* 0x000e64000800007f */
[----:B-1----:R-:W-:Y:S05]  /*66e0*/  @!P0 BRA `(.L_x_98) ;  /* 0xfffffffc00f08947 */ /* 0x002fea000383ffff */
[----:B------:R-:W-:Y:S05]  /*66f0*/  BRA `(.L_x_131) ;  /* 0xfffffff0005c7947 */ /* 0x000fea000383ffff */
.L_x_99:
[----:B0-----:R0:W1:Y:S02]  /*6700*/  SYNCS.PHASECHK.TRANS64.TRYWAIT P0, [R6+URZ], R5 ;  /* 0x00000005060075a7 */ /* 0x001064000800017f */
[----:B-1----:R-:W-:Y:S05]  /*6710*/  @!P0 NANOSLEEP.SYNCS 0x989680 ;  /* 0x009896800000895d */ /* 0x002fea0003900000 */
[----:B------:R-:W1:Y:S02]  /*6720*/  @!P0 SYNCS.PHASECHK.TRANS64 P0, [R6+URZ], R5 ;  /* 0x00000005060085a7 */ /* 0x000e64000800007f */
[----:B-1----:R-:W-:Y:S05]  /*6730*/  @!P0 BRA `(.L_x_99) ;  /* 0xfffffffc00f08947 */ /* 0x002fea000383ffff */
[----:B------:R-:W-:Y:S05]  /*6740*/  BRA `(.L_x_132) ;  /* 0xfffffff0006c7947 */ /* 0x000fea000383ffff */
.L_x_100:
[----:B0-----:R0:W1:Y:S02]  /*6750*/  SYNCS.PHASECHK.TRANS64.TRYWAIT P0, [R9+URZ], R4 ;  /* 0x00000004090075a7 */ /* 0x001064000800017f */
[----:B-1----:R-:W-:Y:S05]  /*6760*/  @!P0 NANOSLEEP.SYNCS 0x989680 ;  /* 0x009896800000895d */ /* 0x002fea0003900000 */
[----:B------:R-:W1:Y:S02]  /*6770*/  @!P0 SYNCS.PHASECHK.TRANS64 P0, [R9+URZ], R4 ;  /* 0x00000004090085a7 */ /* 0x000e64000800007f */
[----:B-1----:R-:W-:Y:S05]  /*6780*/  @!P0 BRA `(.L_x_100) ;  /* 0xfffffffc00f08947 */ /* 0x002fea000383ffff */
[----:B------:R-:W-:Y:S05]  /*6790*/  BRA `(.L_x_133) ;  /* 0xfffffff0007c7947 */ /* 0x000fea000383ffff */
.L_x_101:
[----:B0-----:R0:W1:Y:S02]  /*67a0*/  SYNCS.PHASECHK.TRANS64.TRYWAIT P0, [R6+URZ], R5 ;  /* 0x00000005060075a7 */ /* 0x001064000800017f */
[----:B-1----:R-:W-:Y:S05]  /*67b0*/  @!P0 NANOSLEEP.SYNCS 0x989680 ;  /* 0x009896800000895d */ /* 0x002fea0003900000 */
[----:B------:R-:W1:Y:S02]  /*67c0*/  @!P0 SYNCS.PHASECHK.TRANS64 P0, [R6+URZ], R5 ;  /* 0x00000005060085a7 */ /* 0x000e64000800007f */
[----:B-1----:R-:W-:Y:S05]  /*67d0*/  @!P0 BRA `(.L_x_101) ;  /* 0xfffffffc00f08947 */ /* 0x002fea000383ffff */
[----:B------:R-:W-:Y:S05]  /*67e0*/  BRA `(.L_x_134) ;  /* 0xfffffff0008c7947 */ /* 0x000fea000383ffff */
.L_x_102:
[----:B0-----:R0:W1:Y:S02]  /*67f0*/  SYNCS.PHASECHK.TRANS64.TRYWAIT P0, [R9+URZ], R4 ;  /* 0x00000004090075a7 */ /* 0x001064000800017f */
[----:B-1----:R-:W-:Y:S05]  /*6800*/  @!P0 NANOSLEEP.SYNCS 0x989680 ;  /* 0x009896800000895d */ /* 0x002fea0003900000 */
[----:B------:R-:W1:Y:S02]  /*6810*/  @!P0 SYNCS.PHASECHK.TRANS64 P0, [R9+URZ], R4 ;  /* 0x00000004090085a7 */ /* 0x000e64000800007f */
[----:B-1----:R-:W-:Y:S05]  /*6820*/  @!P0 BRA `(.L_x_102) ;  /* 0xfffffffc00f08947 */ /* 0x002fea000383ffff */
[----:B------:R-:W-:Y:S05]  /*6830*/  BRA `(.L_x_135) ;  /* 0xfffffff0009c7947 */ /* 0x000fea000383ffff */
.L_x_103:
[----:B0-----:R0:W1:Y:S02]  /*6840*/  SYNCS.PHASECHK.TRANS64.TRYWAIT P0, [R6+URZ], R5 ;  /* 0x00000005060075a7 */ /* 0x001064000800017f */
[----:B-1----:R-:W-:Y:S05]  /*6850*/  @!P0 NANOSLEEP.SYNCS 0x989680 ;  /* 0x009896800000895d */ /* 0x002fea0003900000 */
[----:B------:R-:W1:Y:S02]  /*6860*/  @!P0 SYNCS.PHASECHK.TRANS64 P0, [R6+URZ], R5 ;  /* 0x00000005060085a7 */ /* 0x000e64000800007f */
[----:B-1----:R-:W-:Y:S05]  /*6870*/  @!P0 BRA `(.L_x_103) ;  /* 0xfffffffc00f08947 */ /* 0x002fea000383ffff */
[----:B------:R-:W-:Y:S05]  /*6880*/  BRA `(.L_x_136) ;  /* 0xfffffff000ac7947 */ /* 0x000fea000383ffff */
.L_x_104:
[----:B0-----:R0:W1:Y:S02]  /*6890*/  SYNCS.PHASECHK.TRANS64.TRYWAIT P0, [R9+URZ], R4 ;  /* 0x00000004090075a7 */ /* 0x001064000800017f */
[----:B-1----:R-:W-:Y:S05]  /*68a0*/  @!P0 NANOSLEEP.SYNCS 0x989680 ;  /* 0x009896800000895d */ /* 0x002fea0003900000 */
[----:B------:R-:W1:Y:S02]  /*68b0*/  @!P0 SYNCS.PHASECHK.TRANS64 P0, [R9+URZ], R4 ;  /* 0x00000004090085a7 */ /* 0x000e64000800007f */
[----:B-1----:R-:W-:Y:S05]  /*68c0*/  @!P0 BRA `(.L_x_104) ;  /* 0xfffffffc00f08947 */ /* 0x002fea000383ffff */
[----:B------:R-:W-:Y:S05]  /*68d0*/  BRA `(.L_x_137) ;  /* 0xfffffff000bc7947 */ /* 0x000fea000383ffff */
.L_x_105:
[----:B0-----:R0:W1:Y:S02]  /*68e0*/  SYNCS.PHASECHK.TRANS64.TRYWAIT P0, [R6+URZ], R5 ;  /* 0x00000005060075a7 */ /* 0x001064000800017f */
[----:B-1----:R-:W-:Y:S05]  /*68f0*/  @!P0 NANOSLEEP.SYNCS 0x989680 ;  /* 0x009896800000895d */ /* 0x002fea0003900000 */
[----:B------:R-:W1:Y:S02]  /*6900*/  @!P0 SYNCS.PHASECHK.TRANS64 P0, [R6+URZ], R5 ;  /* 0x00000005060085a7 */ /* 0x000e64000800007f */
[----:B-1----:R-:W-:Y:S05]  /*6910*/  @!P0 BRA `(.L_x_105) ;  /* 0xfffffffc00f08947 */ /* 0x002fea000383ffff */
[----:B------:R-:W-:Y:S05]  /*6920*/  BRA `(.L_x_138) ;  /* 0xfffffff000cc7947 */ /* 0x000fea000383ffff */
.L_x_106:
[----:B0-----:R0:W1:Y:S02]  /*6930*/  SYNCS.PHASECHK.TRANS64.TRYWAIT P0, [R9+URZ], R4 ;  /* 0x00000004090075a7 */ /* 0x001064000800017f */
[----:B-1----:R-:W-:Y:S05]  /*6940*/  @!P0 NANOSLEEP.SYNCS 0x989680 ;  /* 0x009896800000895d */ /* 0x002fea0003900000 */
[----:B------:R-:W1:Y:S02]  /*6950*/  @!P0 SYNCS.PHASECHK.TRANS64 P0, [R9+URZ], R4 ;  /* 0x00000004090085a7 */ /* 0x000e64000800007f */
[----:B-1----:R-:W-:Y:S05]  /*6960*/  @!P0 BRA `(.L_x_106) ;  /* 0xfffffffc00f08947 */ /* 0x002fea000383ffff */
[----:B------:R-:W-:Y:S05]  /*6970*/  BRA `(.L_x_139) ;  /* 0xfffffff000dc7947 */ /* 0x000fea000383ffff */
.L_x_107:
[----:B0-----:R0:W1:Y:S02]  /*6980*/  SYNCS.PHASECHK.TRANS64.TRYWAIT P0, [R6+URZ], R5 ;  /* 0x00000005060075a7 */ /* 0x001064000800017f */
[----:B-1----:R-:W-:Y:S05]  /*6990*/  @!P0 NANOSLEEP.SYNCS 0x989680 ;  /* 0x009896800000895d */ /* 0x002fea0003900000 */
[----:B------:R-:W1:Y:S02]  /*69a0*/  @!P0 SYNCS.PHASECHK.TRANS64 P0, [R6+URZ], R5 ;  /* 0x00000005060085a7 */ /* 0x000e64000800007f */
[----:B-1----:R-:W-:Y:S05]  /*69b0*/  @!P0 BRA `(.L_x_107) ;  /* 0xfffffffc00f08947 */ /* 0x002fea000383ffff */
[----:B------:R-:W-:Y:S05]  /*69c0*/  BRA `(.L_x_140) ;  /* 0xfffffff000ec7947 */ /* 0x000fea000383ffff */
.L_x_108:
[----:B0-----:R0:W1:Y:S02]  /*69d0*/  SYNCS.PHASECHK.TRANS64.TRYWAIT P0, [R9+URZ], R4 ;  /* 0x00000004090075a7 */ /* 0x001064000800017f */
[----:B-1----:R-:W-:Y:S05]  /*69e0*/  @!P0 NANOSLEEP.SYNCS 0x989680 ;  /* 0x009896800000895d */ /* 0x002fea0003900000 */
[----:B------:R-:W1:Y:S02]  /*69f0*/  @!P0 SYNCS.PHASECHK.TRANS64 P0, [R9+URZ], R4 ;  /* 0x00000004090085a7 */ /* 0x000e64000800007f */
[----:B-1----:R-:W-:Y:S05]  /*6a00*/  @!P0 BRA `(.L_x_108) ;  /* 0xfffffffc00f08947 */ /* 0x002fea000383ffff */
[----:B------:R-:W-:Y:S05]  /*6a10*/  BRA `(.L_x_141) ;  /* 0xfffffff000fc7947 */ /* 0x000fea000383ffff */
.L_x_109:
[----:B0-----:R0:W1:Y:S02]  /*6a20*/  SYNCS.PHASECHK.TRANS64.TRYWAIT P0, [R6+URZ], R5 ;  /* 0x00000005060075a7 */ /* 0x001064000800017f */
[----:B-1----:R-:W-:Y:S05]  /*6a30*/  @!P0 NANOSLEEP.SYNCS 0x989680 ;  /* 0x009896800000895d */ /* 0x002fea0003900000 */
[----:B------:R-:W1:Y:S02]  /*6a40*/  @!P0 SYNCS.PHASECHK.TRANS64 P0, [R6+URZ], R5 ;  /* 0x00000005060085a7 */ /* 0x000e64000800007f */
[----:B-1----:R-:W-:Y:S05]  /*6a50*/  @!P0 BRA `(.L_x_109) ;  /* 0xfffffffc00f08947 */ /* 0x002fea000383ffff */
[----:B------:R-:W-:Y:S05]  /*6a60*/  BRA `(.L_x_142) ;  /* 0xfffffff4000c7947 */ /* 0x000fea000383ffff */
.L_x_110:
[----:B0-----:R0:W1:Y:S02]  /*6a70*/  SYNCS.PHASECHK.TRANS64.TRYWAIT P0, [R9+URZ], R4 ;  /* 0x00000004090075a7 */ /* 0x001064000800017f */
[----:B-1----:R-:W-:Y:S05]  /*6a80*/  @!P0 NANOSLEEP.SYNCS 0x989680 ;  /* 0x009896800000895d */ /* 0x002fea0003900000 */
[----:B------:R-:W1:Y:S02]  /*6a90*/  @!P0 SYNCS.PHASECHK.TRANS64 P0, [R9+URZ], R4 ;  /* 0x00000004090085a7 */ /* 0x000e64000800007f */
[----:B-1----:R-:W-:Y:S05]  /*6aa0*/  @!P0 BRA `(.L_x_110) ;  /* 0xfffffffc00f08947 */ /* 0x002fea000383ffff */
[----:B------:R-:W-:Y:S05]  /*6ab0*/  BRA `(.L_x_143) ;  /* 0xfffffff4001c7947 */ /* 0x000fea000383ffff */
.L_x_111:
[----:B0-----:R0:W1:Y:S02]  /*6ac0*/  SYNCS.PHASECHK.TRANS64.TRYWAIT P0, [R6+URZ], R5 ;  /* 0x00000005060075a7 */ /* 0x001064000800017f */
[----:B-1----:R-:W-:Y:S05]  /*6ad0*/  @!P0 NANOSLEEP.SYNCS 0x989680 ;  /* 0x009896800000895d */ /* 0x002fea0003900000 */
[----:B------:R-:W1:Y:S02]  /*6ae0*/  @!P0 SYNCS.PHASECHK.TRANS64 P0, [R6+URZ], R5 ;  /* 0x00000005060085a7 */ /* 0x000e64000800007f */
[----:B-1----:R-:W-:Y:S05]  /*6af0*/  @!P0 BRA `(.L_x_111) ;  /* 0xfffffffc00f08947 */ /* 0x002fea000383ffff */
[----:B------:R-:W-:Y:S05]  /*6b00*/  BRA `(.L_x_144) ;  /* 0xfffffff4002c7947 */ /* 0x000fea000383ffff */
.L_x_112:
[----:B0-----:R0:W1:Y:S02]  /*6b10*/  SYNCS.PHASECHK.TRANS64.TRYWAIT P0, [R9+URZ], R4 ;  /* 0x00000004090075a7 */ /* 0x001064000800017f */
[----:B-1----:R-:W-:Y:S05]  /*6b20*/  @!P0 NANOSLEEP.SYNCS 0x989680 ;  /* 0x009896800000895d */ /* 0x002fea0003900000 */
[----:B------:R-:W1:Y:S02]  /*6b30*/  @!P0 SYNCS.PHASECHK.TRANS64 P0, [R9+URZ], R4 ;  /* 0x00000004090085a7 */ /* 0x000e64000800007f */
[----:B-1----:R-:W-:Y:S05]  /*6b40*/  @!P0 BRA `(.L_x_112) ;  /* 0xfffffffc00f08947 */ /* 0x002fea000383ffff */
[----:B------:R-:W-:Y:S05]  /*6b50*/  BRA `(.L_x_145) ;  /* 0xfffffff4003c7947 */ /* 0x000fea000383ffff */
.L_x_113:
[----:B0-----:R0:W1:Y:S02]  /*6b60*/  SYNCS.PHASECHK.TRANS64.TRYWAIT P0, [R6+URZ], R5 ;  /* 0x00000005060075a7 */ /* 0x001064000800017f */
[----:B-1----:R-:W-:Y:S05]  /*6b70*/  @!P0 NANOSLEEP.SYNCS 0x989680 ;  /* 0x009896800000895d */ /* 0x002fea0003900000 */
[----:B------:R-:W1:Y:S02]  /*6b80*/  @!P0 SYNCS.PHASECHK.TRANS64 P0, [R6+URZ], R5 ;  /* 0x00000005060085a7 */ /* 0x000e64000800007f */
[----:B-1----:R-:W-:Y:S05]  /*6b90*/  @!P0 BRA `(.L_x_113) ;  /* 0xfffffffc00f08947 */ /* 0x002fea000383ffff */
[----:B------:R-:W-:Y:S05]  /*6ba0*/  BRA `(.L_x_146) ;  /* 0xfffffff4004c7947 */ /* 0x000fea000383ffff */
.L_x_114:
[----:B0-----:R0:W1:Y:S02]  /*6bb0*/  SYNCS.PHASECHK.TRANS64.TRYWAIT P0, [R9+URZ], R4 ;  /* 0x00000004090075a7 */ /* 0x001064000800017f */
[----:B-1----:R-:W-:Y:S05]  /*6bc0*/  @!P0 NANOSLEEP.SYNCS 0x989680 ;  /* 0x009896800000895d */ /* 0x002fea0003900000 */
[----:B------:R-:W1:Y:S02]  /*6bd0*/  @!P0 SYNCS.PHASECHK.TRANS64 P0, [R9+URZ], R4 ;  /* 0x00000004090085a7 */ /* 0x000e64000800007f */
[----:B-1----:R-:W-:Y:S05]  /*6be0*/  @!P0 BRA `(.L_x_114) ;  /* 0xfffffffc00f08947 */ /* 0x002fea000383ffff */
[----:B------:R-:W-:Y:S05]  /*6bf0*/  BRA `(.L_x_147) ;  /* 0xfffffff4005c7947 */ /* 0x000fea000383ffff */
.L_x_115:
[----:B0-----:R0:W1:Y:S02]  /*6c00*/  SYNCS.PHASECHK.TRANS64.TRYWAIT P0, [R6+URZ], R5 ;  /* 0x00000005060075a7 */ /* 0x001064000800017f */
[----:B-1----:R-:W-:Y:S05]  /*6c10*/  @!P0 NANOSLEEP.SYNCS 0x989680 ;  /* 0x009896800000895d */ /* 0x002fea0003900000 */
[----:B------:R-:W1:Y:S02]  /*6c20*/  @!P0 SYNCS.PHASECHK.TRANS64 P0, [R6+URZ], R5 ;  /* 0x00000005060085a7 */ /* 0x000e64000800007f */
[----:B-1----:R-:W-:Y:S05]  /*6c30*/  @!P0 BRA `(.L_x_115) ;  /* 0xfffffffc00f08947 */ /* 0x002fea000383ffff */
[----:B------:R-:W-:Y:S05]  /*6c40*/  BRA `(.L_x_148) ;  /* 0xfffffff400647947 */ /* 0x000fea000383ffff */
.L_x_149:
[----:B------:R-:W-:-:S00]  /*6c50*/  BRA `(.L_x_149) ;  /* 0xfffffffc00fc7947 */ /* 0x000fc0000383ffff */
[----:B------:R-:W-:-:S00]  /*6c60*/  NOP ;  /* 0x0000000000007918 */ /* 0x000fc00000000000 */
        /* <DEDUP_REMOVED lines=9> */
.L_x_150:


//--------------------- .nv.shared._ZN7cutlass13device_kernelINS_4gemm6kernel13GemmUniversalIN4cute5tupleIJiiiiEEENS1_10collective13CollectiveMmaINS1_37MainloopSm90TmaGmmaWarpSpecializedFP8ILi26ENS5_IJNS4_1CILi1EEESB_SB_EEENS1_35KernelTmaWarpSpecializedCooperativeEEENS5_IJNSA_ILi256EEENSA_ILi16EEENSA_ILi32EEEEEENS_12float_e4m3_tENS5_IJlSB_lEEESJ_SK_NS4_8TiledMMAINS4_8MMA_AtomIJNS4_4SM904GMMA30MMA_64x16x32_F32E4M3E4M3_SS_TNILNSO_7ScaleInE1ELSQ_1EEEEEENS4_6LayoutINS5_IJNSA_ILi2EEESB_SB_EEENS5_IJSB_NSA_ILi0EEESW_EEEEENS5_IJNS4_10UnderscoreESZ_SZ_EEEEENS4_13SM90_TMA_LOADENS4_14ComposedLayoutINS4_7SwizzleILi1ELi4ELi3EEENS4_18smem_ptr_flag_bitsILi8EEENST_INS5_IJNSA_ILi8EEESH_EEENS5_IJSH_SB_EEEEEEEvNS4_8identityES12_S1C_vS1D_EENS_8epilogue10collective6detail29Sm90TmaWarpSpecializedAdapterINS1G_15DefaultEpilogueISJ_SK_SK_NS1F_6thread17LinearCombinationISJ_Li1EffLNS1K_9ScaleType4KindE0ELNS_15FloatRoundStyleE2ESJ_EENS1_15EpilogueDefaultEEEEEvvEEEEvNT_6ParamsE --------------------------
	.section	.nv.shared._ZN7cutlass13device_kernelINS_4gemm6kernel13GemmUniversalIN4cute5tupleIJiiiiEEENS1_10collective13CollectiveMmaINS1_37MainloopSm90TmaGmmaWarpSpecializedFP8ILi26ENS5_IJNS4_1CILi1EEESB_SB_EEENS1_35KernelTmaWarpSpecializedCooperativeEEENS5_IJNSA_ILi256EEENSA_ILi16EEENSA_ILi32EEEEEENS_12float_e4m3_tENS5_IJlSB_lEEESJ_SK_NS4_8TiledMMAINS4_8MMA_AtomIJNS4_4SM904GMMA30MMA_64x16x32_F32E4M3E4M3_SS_TNILNSO_7ScaleInE1ELSQ_1EEEEEENS4_6LayoutINS5_IJNSA_ILi2EEESB_SB_EEENS5_IJSB_NSA_ILi0EEESW_EEEEENS5_IJNS4_10UnderscoreESZ_SZ_EEEEENS4_13SM90_TMA_LOADENS4_14ComposedLayoutINS4_7SwizzleILi1ELi4ELi3EEENS4_18smem_ptr_flag_bitsILi8EEENST_INS5_IJNSA_ILi8EEESH_EEENS5_IJSH_SB_EEEEEEEvNS4_8identityES12_S1C_vS1D_EENS_8epilogue10collective6detail29Sm90TmaWarpSpecializedAdapterINS1G_15DefaultEpilogueISJ_SK_SK_NS1F_6thread17LinearCombinationISJ_Li1EffLNS1K_9ScaleType4KindE0ELNS_15FloatRoundStyleE2ESJ_EENS1_15EpilogueDefaultEEEEEvvEEEEvNT_6ParamsE,"aw",@nobits
	.sectionflags	@""
	.align	16
	.zero		1024


//--------------------- .nv.shared.reserved.0     --------------------------
	.section	.nv.shared.reserved.0,"aw",@nobits
	.weak		__nv_reservedSMEM_offset_0_alias
	.size		__nv_reservedSMEM_offset_0_alias, 0, 0
	.other		__nv_reservedSMEM_offset_0_alias,@"STO_CUDA_RESERVED_SHARED STV_DEFAULT"
__nv_reservedSMEM_offset_0_alias:
	.zero		0


//--------------------- .nv.global                --------------------------
	.section	.nv.global,"aw",@nobits
.nv.global:
	.type		_ZN40_INTERNAL_7faf9cda_4_k_cu_e556c345_136814cute1_E,@object
	.size		_ZN40_INTERNAL_7faf9cda_4_k_cu_e556c345_136814cute1_E,(_ZN40_INTERNAL_7faf9cda_4_k_cu_e556c345_136814cuda3std3__45__cpo6cbeginE - _ZN40_INTERNAL_7faf9cda_4_k_cu_e556c345_136814cute1_E)
_ZN40_INTERNAL_7faf9cda_4_k_cu_e556c345_136814cute1_E:
	.zero		1
	.type		_ZN40_INTERNAL_7faf9cda_4_k_cu_e556c345_136814cuda3std3__45__cpo6cbeginE,@object
	.size		_ZN40_INTERNAL_7faf9cda_4_k_cu_e556c345_136814cuda3std3__45__cpo6cbeginE,(_ZN40_INTERNAL_7faf9cda_4_k_cu_e556c345_136814cuda3std3__48in_placeE - _ZN40_INTERNAL_7faf9cda_4_k_cu_e556c345_136814cuda3std3__45__cpo6cbeginE)
_ZN40_INTERNAL_7faf9cda_4_k_cu_e556c345_136814cuda3std3__45__cpo6cbeginE:
	.zero		1
	.type		_ZN40_INTERNAL_7faf9cda_4_k_cu_e556c345_136814cuda3std3__48in_placeE,@object
	.size		_ZN40_INTERNAL_7faf9cda_4_k_cu_e556c345_136814cuda3std3__48in_placeE,(_ZN40_INTERNAL_7faf9cda_4_k_cu_e556c345_136814cuda3std6ranges3__45__cpo9iter_moveE - _ZN40_INTERNAL_7faf9cda_4_k_cu_e556c345_136814cuda3std3__48in_placeE)
_ZN40_INTERNAL_7faf9cda_4_k_cu_e556c345_136814cuda3std3__48in_placeE:
	.zero		1
	.type		_ZN40_INTERNAL_7faf9cda_4_k_cu_e556c345_136814cuda3std6ranges3__45__cpo9iter_moveE,@object
	.size		_ZN40_INTERNAL_7faf9cda_4_k_cu_e556c345_136814cuda3std6ranges3__45__cpo9iter_moveE,(_ZN40_INTERNAL_7faf9cda_4_k_cu_e556c345_136814cuda3std3__45__cpo5beginE - _ZN40_INTERNAL_7faf9cda_4_k_cu_e556c345_136814cuda3std6ranges3__45__cpo9iter_moveE)
_ZN40_INTERNAL_7faf9cda_4_k_cu_e556c345_136814cuda3std6ranges3__45__cpo9iter_moveE:
	.zero		1
	.type		_ZN40_INTERNAL_7faf9cda_4_k_cu_e556c345_136814cuda3std3__45__cpo5beginE,@object
	.size		_ZN40_INTERNAL_7faf9cda_4_k_cu_e556c345_136814cuda3std3__45__cpo5beginE,(_ZN40_INTERNAL_7faf9cda_4_k_cu_e556c345_136814cuda3std3__442_GLOBAL__N__7faf9cda_4_k_cu_e556c345_136816ignoreE - _ZN40_INTERNAL_7faf9cda_4_k_cu_e556c345_136814cuda3std3__45__cpo5beginE)
_ZN40_INTERNAL_7faf9cda_4_k_cu_e556c345_136814cuda3std3__45__cpo5beginE:
	.zero		1
	.type		_ZN40_INTERNAL_7faf9cda_4_k_cu_e556c345_136814cuda3std3__442_GLOBAL__N__7faf9cda_4_k_cu_e556c345_136816ignoreE,@object
	.size		_ZN40_INTERNAL_7faf9cda_4_k_cu_e556c345_136814cuda3std3__442_GLOBAL__N__7faf9cda_4_k_cu_e556c345_136816ignoreE,(_ZN40_INTERNAL_7faf9cda_4_k_cu_e556c345_136814cute7productE - _ZN40_INTERNAL_7faf9cda_4_k_cu_e556c345_136814cuda3std3__442_GLOBAL__N__7faf9cda_4_k_cu_e556c345_136816ignoreE)
_ZN40_INTERNAL_7faf9cda_4_k_cu_e556c345_136814cuda3std3__442_GLOBAL__N__7faf9cda_4_k_cu_e556c345_136816ignoreE:
	.zero		1
	.type		_ZN40_INTERNAL_7faf9cda_4_k_cu_e556c345_136814cute7productE,@object
	.size		_ZN40_INTERNAL_7faf9cda_4_k_cu_e556c345_136814cute7productE,(_ZN40_INTERNAL_7faf9cda_4_k_cu_e556c345_136814cuda3std3__45__cpo3endE - _ZN40_INTERNAL_7faf9cda_4_k_cu_e556c345_136814cute7productE)
_ZN40_INTERNAL_7faf9cda_4_k_cu_e556c345_136814cute7productE:
	.zero		1
	.type		_ZN40_INTERNAL_7faf9cda_4_k_cu_e556c345_136814cuda3std3__45__cpo3endE,@object
	.size		_ZN40_INTERNAL_7faf9cda_4_k_cu_e556c345_136814cuda3std3__45__cpo3endE,(_ZN40_INTERNAL_7faf9cda_4_k_cu_e556c345_136814cuda3std3__419piecewise_constructE - _ZN40_INTERNAL_7faf9cda_4_k_cu_e556c345_136814cuda3std3__45__cpo3endE)
_ZN40_INTERNAL_7faf9cda_4_k_cu_e556c345_136814cuda3std3__45__cpo3endE:
	.zero		1
	.type		_ZN40_INTERNAL_7faf9cda_4_k_cu_e556c345_136814cuda3std3__419piecewise_constructE,@object
	.size		_ZN40_INTERNAL_7faf9cda_4_k_cu_e556c345_136814cuda3std3__419piecewise_constructE,(_ZN40_INTERNAL_7faf9cda_4_k_cu_e556c345_136814cuda3std3__45__cpo4cendE - _ZN40_INTERNAL_7faf9cda_4_k_cu_e556c345_136814cuda3std3__419piecewise_constructE)
_ZN40_INTERNAL_7faf9cda_4_k_cu_e556c345_136814cuda3std3__419piecewise_constructE:
	.zero		1
	.type		_ZN40_INTERNAL_7faf9cda_4_k_cu_e556c345_136814cuda3std3__45__cpo4cendE,@object
	.size		_ZN40_INTERNAL_7faf9cda_4_k_cu_e556c345_136814cuda3std3__45__cpo4cendE,(_ZN40_INTERNAL_7faf9cda_4_k_cu_e556c345_136814cuda3std6ranges3__45__cpo4swapE - _ZN40_INTERNAL_7faf9cda_4_k_cu_e556c345_136814cuda3std3__45__cpo4cendE)
_ZN40_INTERNAL_7faf9cda_4_k_cu_e556c345_136814cuda3std3__45__cpo4cendE:
	.zero		1
	.type		_ZN40_INTERNAL_7faf9cda_4_k_cu_e556c345_136814cuda3std6ranges3__45__cpo4swapE,@object
	.size		_ZN40_INTERNAL_7faf9cda_4_k_cu_e556c345_136814cuda3std6ranges3__45__cpo4swapE,(.L_7 - _ZN40_INTERNAL_7faf9cda_4_k_cu_e556c345_136814cuda3std6ranges3__45__cpo4swapE)
_ZN40_INTERNAL_7faf9cda_4_k_cu_e556c345_136814cuda3std6ranges3__45__cpo4swapE:
	.zero		1
.L_7:


//--------------------- .nv.constant0._ZN7cutlass13device_kernelINS_4gemm6kernel13GemmUniversalIN4cute5tupleIJiiiiEEENS1_10collective13CollectiveMmaINS1_37MainloopSm90TmaGmmaWarpSpecializedFP8ILi26ENS5_IJNS4_1CILi1EEESB_SB_EEENS1_35KernelTmaWarpSpecializedCooperativeEEENS5_IJNSA_ILi256EEENSA_ILi16EEENSA_ILi32EEEEEENS_12float_e4m3_tENS5_IJlSB_lEEESJ_SK_NS4_8TiledMMAINS4_8MMA_AtomIJNS4_4SM904GMMA30MMA_64x16x32_F32E4M3E4M3_SS_TNILNSO_7ScaleInE1ELSQ_1EEEEEENS4_6LayoutINS5_IJNSA_ILi2EEESB_SB_EEENS5_IJSB_NSA_ILi0EEESW_EEEEENS5_IJNS4_10UnderscoreESZ_SZ_EEEEENS4_13SM90_TMA_LOADENS4_14ComposedLayoutINS4_7SwizzleILi1ELi4ELi3EEENS4_18smem_ptr_flag_bitsILi8EEENST_INS5_IJNSA_ILi8EEESH_EEENS5_IJSH_SB_EEEEEEEvNS4_8identityES12_S1C_vS1D_EENS_8epilogue10collective6detail29Sm90TmaWarpSpecializedAdapterINS1G_15DefaultEpilogueISJ_SK_SK_NS1F_6thread17LinearCombinationISJ_Li1EffLNS1K_9ScaleType4KindE0ELNS_15FloatRoundStyleE2ESJ_EENS1_15EpilogueDefaultEEEEEvvEEEEvNT_6ParamsE --------------------------
	.section	.nv.constant0._ZN7cutlass13device_kernelINS_4gemm6kernel13GemmUniversalIN4cute5tupleIJiiiiEEENS1_10collective13CollectiveMmaINS1_37MainloopSm90TmaGmmaWarpSpecializedFP8ILi26ENS5_IJNS4_1CILi1EEESB_SB_EEENS1_35KernelTmaWarpSpecializedCooperativeEEENS5_IJNSA_ILi256EEENSA_ILi16EEENSA_ILi32EEEEEENS_12float_e4m3_tENS5_IJlSB_lEEESJ_SK_NS4_8TiledMMAINS4_8MMA_AtomIJNS4_4SM904GMMA30MMA_64x16x32_F32E4M3E4M3_SS_TNILNSO_7ScaleInE1ELSQ_1EEEEEENS4_6LayoutINS5_IJNSA_ILi2EEESB_SB_EEENS5_IJSB_NSA_ILi0EEESW_EEEEENS5_IJNS4_10UnderscoreESZ_SZ_EEEEENS4_13SM90_TMA_LOADENS4_14ComposedLayoutINS4_7SwizzleILi1ELi4ELi3EEENS4_18smem_ptr_flag_bitsILi8EEENST_INS5_IJNSA_ILi8EEESH_EEENS5_IJSH_SB_EEEEEEEvNS4_8identityES12_S1C_vS1D_EENS_8epilogue10collective6detail29Sm90TmaWarpSpecializedAdapterINS1G_15DefaultEpilogueISJ_SK_SK_NS1F_6thread17LinearCombinationISJ_Li1EffLNS1K_9ScaleType4KindE0ELNS_15FloatRoundStyleE2ESJ_EENS1_15EpilogueDefaultEEEEEvvEEEEvNT_6ParamsE,"a",@progbits
	.sectionflags	@""
	.align	4
.nv.constant0._ZN7cutlass13device_kernelINS_4gemm6kernel13GemmUniversalIN4cute5tupleIJiiiiEEENS1_10collective13CollectiveMmaINS1_37MainloopSm90TmaGmmaWarpSpecializedFP8ILi26ENS5_IJNS4_1CILi1EEESB_SB_EEENS1_35KernelTmaWarpSpecializedCooperativeEEENS5_IJNSA_ILi256EEENSA_ILi16EEENSA_ILi32EEEEEENS_12float_e4m3_tENS5_IJlSB_lEEESJ_SK_NS4_8TiledMMAINS4_8MMA_AtomIJNS4_4SM904GMMA30MMA_64x16x32_F32E4M3E4M3_SS_TNILNSO_7ScaleInE1ELSQ_1EEEEEENS4_6LayoutINS5_IJNSA_ILi2EEESB_SB_EEENS5_IJSB_NSA_ILi0EEESW_EEEEENS5_IJNS4_10UnderscoreESZ_SZ_EEEEENS4_13SM90_TMA_LOADENS4_14ComposedLayoutINS4_7SwizzleILi1ELi4ELi3EEENS4_18smem_ptr_flag_bitsILi8EEENST_INS5_IJNSA_ILi8EEESH_EEENS5_IJSH_SB_EEEEEEEvNS4_8identityES12_S1C_vS1D_EENS_8epilogue10collective6detail29Sm90TmaWarpSpecializedAdapterINS1G_15DefaultEpilogueISJ_SK_SK_NS1F_6thread17LinearCombinationISJ_Li1EffLNS1K_9ScaleType4KindE0ELNS_15FloatRoundStyleE2ESJ_EENS1_15EpilogueDefaultEEEEEvvEEEEvNT_6ParamsE:
	.zero		1664


//--------------------- SYMBOLS --------------------------

	.type		.nv.reservedSmem.offset0,@object
	.size		.nv.reservedSmem.offset0,0x4
